//
// Generated by NVIDIA NVVM Compiler
//
// Compiler Build ID: CL-36424714
// Cuda compilation tools, release 13.0, V13.0.88
// Based on NVVM 20.0.0
//

.version 9.0
.target sm_100
.address_size 64

	// .globl	_Z8reluGemvPfS_S_S_ii
.extern .func  (.param .b32 func_retval0) vprintf
(
	.param .b64 vprintf_param_0,
	.param .b64 vprintf_param_1
)
;
// _ZZ15relugemv_fusionPfS_S_S_S_S_S_S_S_iE3x_s has been demoted
// _ZZ15relugemv_fusionPfS_S_S_S_S_S_S_S_iE1y has been demoted
// _ZZ15relugemv_fusionPfS_S_S_S_S_S_S_S_iE2y1 has been demoted
// _ZZ15relugemv_fusionPfS_S_S_S_S_S_S_S_iE3out has been demoted
// _ZZ12relugemv_newPfS_S_S_iiE3x_s has been demoted
// _ZZ13relugemv_new2PfS_S_S_iiE3x_s has been demoted
// _ZZ13relugemv_new3PfS_S_S_iiE3x_s has been demoted
.global .align 1 .b8 $str$1[17] = {105, 116, 101, 114, 32, 58, 32, 37, 100, 44, 32, 78, 32, 37, 100, 10};

.visible .entry _Z8reluGemvPfS_S_S_ii(
	.param .u64 .ptr .align 1 _Z8reluGemvPfS_S_S_ii_param_0,
	.param .u64 .ptr .align 1 _Z8reluGemvPfS_S_S_ii_param_1,
	.param .u64 .ptr .align 1 _Z8reluGemvPfS_S_S_ii_param_2,
	.param .u64 .ptr .align 1 _Z8reluGemvPfS_S_S_ii_param_3,
	.param .u32 _Z8reluGemvPfS_S_S_ii_param_4,
	.param .u32 _Z8reluGemvPfS_S_S_ii_param_5
)
{
	.local .align 8 .b8 	__local_depot0[8];
	.reg .b64 	%SP;
	.reg .b64 	%SPL;
	.reg .pred 	%p<25>;
	.reg .b32 	%r<59>;
	.reg .b32 	%f<128>;
	.reg .b64 	%rd<42>;

	mov.u64 	%SPL, __local_depot0;
	cvta.local.u64 	%SP, %SPL;
	ld.param.u64 	%rd4, [_Z8reluGemvPfS_S_S_ii_param_0];
	ld.param.u64 	%rd5, [_Z8reluGemvPfS_S_S_ii_param_1];
	ld.param.u64 	%rd6, [_Z8reluGemvPfS_S_S_ii_param_2];
	ld.param.u64 	%rd7, [_Z8reluGemvPfS_S_S_ii_param_3];
	ld.param.u32 	%r21, [_Z8reluGemvPfS_S_S_ii_param_4];
	ld.param.u32 	%r20, [_Z8reluGemvPfS_S_S_ii_param_5];
	cvta.to.global.u64 	%rd1, %rd6;
	cvta.to.global.u64 	%rd2, %rd7;
	mov.u32 	%r22, %ctaid.x;
	mov.u32 	%r1, %tid.x;
	mov.u32 	%r23, %tid.y;
	and.b32  	%r2, %r1, 31;
	mov.u32 	%r24, %ntid.y;
	mad.lo.s32 	%r3, %r24, %r22, %r23;
	setp.ge.s32 	%p1, %r3, %r21;
	@%p1 bra 	$L__BB0_30;
	shr.s32 	%r25, %r20, 31;
	shr.u32 	%r26, %r25, 25;
	add.s32 	%r27, %r20, %r26;
	shr.s32 	%r4, %r27, 7;
	setp.ne.s32 	%p2, %r1, 0;
	@%p2 bra 	$L__BB0_3;
	add.u64 	%rd8, %SP, 0;
	add.u64 	%rd9, %SPL, 0;
	st.local.v2.u32 	[%rd9], {%r4, %r20};
	mov.u64 	%rd10, $str$1;
	cvta.global.u64 	%rd11, %rd10;
	{ // callseq 0, 0
	.param .b64 param0;
	st.param.b64 	[param0], %rd11;
	.param .b64 param1;
	st.param.b64 	[param1], %rd8;
	.param .b32 retval0;
	call.uni (retval0), 
	vprintf, 
	(
	param0, 
	param1
	);
	ld.param.b32 	%r28, [retval0];
	} // callseq 0
$L__BB0_3:
	add.s32 	%r30, %r20, 127;
	setp.lt.u32 	%p3, %r30, 255;
	selp.b32 	%r5, 1, %r4, %p3;
	setp.lt.s32 	%p4, %r5, 1;
	mov.f32 	%f116, 0f00000000;
	@%p4 bra 	$L__BB0_25;
	cvta.to.global.u64 	%rd12, %rd4;
	mul.lo.s32 	%r32, %r20, %r3;
	mul.wide.s32 	%rd13, %r32, 4;
	add.s64 	%rd3, %rd12, %rd13;
	and.b32  	%r6, %r5, 3;
	setp.lt.u32 	%p5, %r5, 4;
	mov.f32 	%f116, 0f00000000;
	mov.b32 	%r58, 0;
	@%p5 bra 	$L__BB0_15;
	and.b32  	%r58, %r5, 2147483644;
	mov.f32 	%f116, 0f00000000;
	mov.b32 	%r56, 0;
$L__BB0_6:
	.pragma "nounroll";
	shl.b32 	%r34, %r56, 5;
	or.b32  	%r9, %r34, %r2;
	shl.b32 	%r35, %r9, 2;
	setp.ge.s32 	%p6, %r35, %r20;
	@%p6 bra 	$L__BB0_8;
	mul.wide.u32 	%rd14, %r9, 16;
	add.s64 	%rd15, %rd3, %rd14;
	ld.global.nc.v4.f32 	{%f27, %f28, %f29, %f30}, [%rd15];
	add.s64 	%rd16, %rd1, %rd14;
	ld.global.nc.v4.f32 	{%f31, %f32, %f33, %f34}, [%rd16];
	fma.rn.f32 	%f35, %f27, %f31, %f116;
	fma.rn.f32 	%f36, %f28, %f32, %f35;
	fma.rn.f32 	%f37, %f29, %f33, %f36;
	fma.rn.f32 	%f116, %f30, %f34, %f37;
$L__BB0_8:
	add.s32 	%r10, %r9, 32;
	shl.b32 	%r36, %r10, 2;
	setp.ge.s32 	%p7, %r36, %r20;
	@%p7 bra 	$L__BB0_10;
	mul.wide.u32 	%rd17, %r10, 16;
	add.s64 	%rd18, %rd3, %rd17;
	ld.global.nc.v4.f32 	{%f38, %f39, %f40, %f41}, [%rd18];
	add.s64 	%rd19, %rd1, %rd17;
	ld.global.nc.v4.f32 	{%f42, %f43, %f44, %f45}, [%rd19];
	fma.rn.f32 	%f46, %f38, %f42, %f116;
	fma.rn.f32 	%f47, %f39, %f43, %f46;
	fma.rn.f32 	%f48, %f40, %f44, %f47;
	fma.rn.f32 	%f116, %f41, %f45, %f48;
$L__BB0_10:
	add.s32 	%r11, %r9, 64;
	shl.b32 	%r37, %r11, 2;
	setp.ge.s32 	%p8, %r37, %r20;
	@%p8 bra 	$L__BB0_12;
	mul.wide.u32 	%rd20, %r11, 16;
	add.s64 	%rd21, %rd3, %rd20;
	ld.global.nc.v4.f32 	{%f49, %f50, %f51, %f52}, [%rd21];
	add.s64 	%rd22, %rd1, %rd20;
	ld.global.nc.v4.f32 	{%f53, %f54, %f55, %f56}, [%rd22];
	fma.rn.f32 	%f57, %f49, %f53, %f116;
	fma.rn.f32 	%f58, %f50, %f54, %f57;
	fma.rn.f32 	%f59, %f51, %f55, %f58;
	fma.rn.f32 	%f116, %f52, %f56, %f59;
$L__BB0_12:
	add.s32 	%r12, %r9, 96;
	shl.b32 	%r38, %r12, 2;
	setp.ge.s32 	%p9, %r38, %r20;
	@%p9 bra 	$L__BB0_14;
	mul.wide.u32 	%rd23, %r12, 16;
	add.s64 	%rd24, %rd3, %rd23;
	ld.global.nc.v4.f32 	{%f60, %f61, %f62, %f63}, [%rd24];
	add.s64 	%rd25, %rd1, %rd23;
	ld.global.nc.v4.f32 	{%f64, %f65, %f66, %f67}, [%rd25];
	fma.rn.f32 	%f68, %f60, %f64, %f116;
	fma.rn.f32 	%f69, %f61, %f65, %f68;
	fma.rn.f32 	%f70, %f62, %f66, %f69;
	fma.rn.f32 	%f116, %f63, %f67, %f70;
$L__BB0_14:
	add.s32 	%r56, %r56, 4;
	setp.ne.s32 	%p10, %r56, %r58;
	@%p10 bra 	$L__BB0_6;
$L__BB0_15:
	setp.eq.s32 	%p11, %r6, 0;
	@%p11 bra 	$L__BB0_25;
	setp.eq.s32 	%p12, %r6, 1;
	@%p12 bra 	$L__BB0_22;
	shl.b32 	%r39, %r58, 5;
	or.b32  	%r15, %r39, %r2;
	shl.b32 	%r40, %r15, 2;
	setp.ge.s32 	%p13, %r40, %r20;
	@%p13 bra 	$L__BB0_19;
	mul.wide.u32 	%rd26, %r15, 16;
	add.s64 	%rd27, %rd3, %rd26;
	ld.global.nc.v4.f32 	{%f72, %f73, %f74, %f75}, [%rd27];
	add.s64 	%rd28, %rd1, %rd26;
	ld.global.nc.v4.f32 	{%f76, %f77, %f78, %f79}, [%rd28];
	fma.rn.f32 	%f80, %f72, %f76, %f116;
	fma.rn.f32 	%f81, %f73, %f77, %f80;
	fma.rn.f32 	%f82, %f74, %f78, %f81;
	fma.rn.f32 	%f116, %f75, %f79, %f82;
$L__BB0_19:
	add.s32 	%r16, %r15, 32;
	shl.b32 	%r41, %r16, 2;
	setp.ge.s32 	%p14, %r41, %r20;
	@%p14 bra 	$L__BB0_21;
	mul.wide.u32 	%rd29, %r16, 16;
	add.s64 	%rd30, %rd3, %rd29;
	ld.global.nc.v4.f32 	{%f83, %f84, %f85, %f86}, [%rd30];
	add.s64 	%rd31, %rd1, %rd29;
	ld.global.nc.v4.f32 	{%f87, %f88, %f89, %f90}, [%rd31];
	fma.rn.f32 	%f91, %f83, %f87, %f116;
	fma.rn.f32 	%f92, %f84, %f88, %f91;
	fma.rn.f32 	%f93, %f85, %f89, %f92;
	fma.rn.f32 	%f116, %f86, %f90, %f93;
$L__BB0_21:
	add.s32 	%r58, %r58, 2;
$L__BB0_22:
	and.b32  	%r42, %r5, 1;
	setp.eq.b32 	%p15, %r42, 1;
	not.pred 	%p16, %p15;
	@%p16 bra 	$L__BB0_25;
	shl.b32 	%r43, %r58, 5;
	or.b32  	%r19, %r43, %r2;
	shl.b32 	%r44, %r19, 2;
	setp.ge.s32 	%p17, %r44, %r20;
	@%p17 bra 	$L__BB0_25;
	mul.wide.u32 	%rd32, %r19, 16;
	add.s64 	%rd33, %rd3, %rd32;
	ld.global.nc.v4.f32 	{%f94, %f95, %f96, %f97}, [%rd33];
	add.s64 	%rd34, %rd1, %rd32;
	ld.global.nc.v4.f32 	{%f98, %f99, %f100, %f101}, [%rd34];
	fma.rn.f32 	%f102, %f94, %f98, %f116;
	fma.rn.f32 	%f103, %f95, %f99, %f102;
	fma.rn.f32 	%f104, %f96, %f100, %f103;
	fma.rn.f32 	%f116, %f97, %f101, %f104;
$L__BB0_25:
	mov.b32 	%r45, %f116;
	shfl.sync.down.b32	%r46|%p18, %r45, 16, 31, -1;
	mov.b32 	%f105, %r46;
	add.f32 	%f106, %f116, %f105;
	mov.b32 	%r47, %f106;
	shfl.sync.down.b32	%r48|%p19, %r47, 8, 31, -1;
	mov.b32 	%f107, %r48;
	add.f32 	%f108, %f106, %f107;
	mov.b32 	%r49, %f108;
	shfl.sync.down.b32	%r50|%p20, %r49, 4, 31, -1;
	mov.b32 	%f109, %r50;
	add.f32 	%f110, %f108, %f109;
	mov.b32 	%r51, %f110;
	shfl.sync.down.b32	%r52|%p21, %r51, 2, 31, -1;
	mov.b32 	%f111, %r52;
	add.f32 	%f112, %f110, %f111;
	mov.b32 	%r53, %f112;
	shfl.sync.down.b32	%r54|%p22, %r53, 1, 31, -1;
	mov.b32 	%f113, %r54;
	add.f32 	%f127, %f112, %f113;
	setp.ne.s32 	%p23, %r2, 0;
	@%p23 bra 	$L__BB0_27;
	cvta.to.global.u64 	%rd35, %rd5;
	mul.wide.s32 	%rd36, %r3, 4;
	add.s64 	%rd37, %rd35, %rd36;
	ld.global.nc.f32 	%f114, [%rd37];
	add.f32 	%f127, %f127, %f114;
$L__BB0_27:
	setp.ltu.f32 	%p24, %f127, 0f00000000;
	@%p24 bra 	$L__BB0_29;
	mul.wide.s32 	%rd38, %r3, 4;
	add.s64 	%rd39, %rd2, %rd38;
	st.global.f32 	[%rd39], %f127;
	bra.uni 	$L__BB0_30;
$L__BB0_29:
	mul.wide.s32 	%rd40, %r3, 4;
	add.s64 	%rd41, %rd2, %rd40;
	mov.b32 	%r55, 0;
	st.global.u32 	[%rd41], %r55;
$L__BB0_30:
	ret;

}
	// .globl	_Z15relugemv_fusionPfS_S_S_S_S_S_S_S_i
.visible .entry _Z15relugemv_fusionPfS_S_S_S_S_S_S_S_i(
	.param .u64 .ptr .align 1 _Z15relugemv_fusionPfS_S_S_S_S_S_S_S_i_param_0,
	.param .u64 .ptr .align 1 _Z15relugemv_fusionPfS_S_S_S_S_S_S_S_i_param_1,
	.param .u64 .ptr .align 1 _Z15relugemv_fusionPfS_S_S_S_S_S_S_S_i_param_2,
	.param .u64 .ptr .align 1 _Z15relugemv_fusionPfS_S_S_S_S_S_S_S_i_param_3,
	.param .u64 .ptr .align 1 _Z15relugemv_fusionPfS_S_S_S_S_S_S_S_i_param_4,
	.param .u64 .ptr .align 1 _Z15relugemv_fusionPfS_S_S_S_S_S_S_S_i_param_5,
	.param .u64 .ptr .align 1 _Z15relugemv_fusionPfS_S_S_S_S_S_S_S_i_param_6,
	.param .u64 .ptr .align 1 _Z15relugemv_fusionPfS_S_S_S_S_S_S_S_i_param_7,
	.param .u64 .ptr .align 1 _Z15relugemv_fusionPfS_S_S_S_S_S_S_S_i_param_8,
	.param .u32 _Z15relugemv_fusionPfS_S_S_S_S_S_S_S_i_param_9
)
{
	.reg .pred 	%p<79>;
	.reg .b32 	%r<185>;
	.reg .b32 	%f<232>;
	.reg .b64 	%rd<76>;
	// demoted variable
	.shared .align 4 .b8 _ZZ15relugemv_fusionPfS_S_S_S_S_S_S_S_iE3x_s[1024];
	// demoted variable
	.shared .align 4 .b8 _ZZ15relugemv_fusionPfS_S_S_S_S_S_S_S_iE1y[480];
	// demoted variable
	.shared .align 4 .b8 _ZZ15relugemv_fusionPfS_S_S_S_S_S_S_S_iE2y1[336];
	// demoted variable
	.shared .align 4 .b8 _ZZ15relugemv_fusionPfS_S_S_S_S_S_S_S_iE3out[40];
	ld.param.u64 	%rd33, [_Z15relugemv_fusionPfS_S_S_S_S_S_S_S_i_param_0];
	ld.param.u64 	%rd34, [_Z15relugemv_fusionPfS_S_S_S_S_S_S_S_i_param_1];
	ld.param.u64 	%rd30, [_Z15relugemv_fusionPfS_S_S_S_S_S_S_S_i_param_2];
	ld.param.u64 	%rd35, [_Z15relugemv_fusionPfS_S_S_S_S_S_S_S_i_param_3];
	ld.param.u64 	%rd36, [_Z15relugemv_fusionPfS_S_S_S_S_S_S_S_i_param_4];
	ld.param.u64 	%rd31, [_Z15relugemv_fusionPfS_S_S_S_S_S_S_S_i_param_5];
	ld.param.u64 	%rd37, [_Z15relugemv_fusionPfS_S_S_S_S_S_S_S_i_param_7];
	ld.param.u64 	%rd32, [_Z15relugemv_fusionPfS_S_S_S_S_S_S_S_i_param_8];
	ld.param.u32 	%r33, [_Z15relugemv_fusionPfS_S_S_S_S_S_S_S_i_param_9];
	cvta.to.global.u64 	%rd71, %rd33;
	cvta.to.global.u64 	%rd73, %rd36;
	cvta.to.global.u64 	%rd72, %rd35;
	cvta.to.global.u64 	%rd4, %rd37;
	cvta.to.global.u64 	%rd5, %rd34;
	mov.u32 	%r184, %tid.y;
	mov.u32 	%r2, %ntid.y;
	mov.u32 	%r3, %tid.x;
	mov.u32 	%r34, %ntid.x;
	mad.lo.s32 	%r4, %r184, %r34, %r3;
	setp.gt.u32 	%p1, %r4, 255;
	shl.b32 	%r35, %r4, 2;
	mov.u32 	%r36, _ZZ15relugemv_fusionPfS_S_S_S_S_S_S_S_iE3x_s;
	add.s32 	%r5, %r36, %r35;
	@%p1 bra 	$L__BB1_2;
	cvta.to.global.u64 	%rd38, %rd30;
	mul.wide.u32 	%rd39, %r4, 4;
	add.s64 	%rd40, %rd38, %rd39;
	ld.global.nc.f32 	%f31, [%rd40];
	st.shared.f32 	[%r5], %f31;
$L__BB1_2:
	bar.sync 	0;
	setp.gt.u32 	%p2, %r184, 119;
	@%p2 bra 	$L__BB1_19;
	shl.b32 	%r6, %r3, 1;
	shl.b32 	%r37, %r3, 5;
	add.s32 	%r39, %r36, %r37;
	ld.shared.f32 	%f1, [%r39];
	ld.shared.f32 	%f2, [%r39+4];
	ld.shared.f32 	%f3, [%r39+8];
	ld.shared.f32 	%f4, [%r39+12];
	ld.shared.f32 	%f5, [%r39+16];
	ld.shared.f32 	%f6, [%r39+20];
	ld.shared.f32 	%f7, [%r39+24];
	ld.shared.f32 	%f8, [%r39+28];
	add.s32 	%r7, %r184, %r2;
	max.u32 	%r40, %r7, 120;
	setp.lt.u32 	%p3, %r7, 120;
	selp.u32 	%r41, 1, 0, %p3;
	add.s32 	%r42, %r7, %r41;
	sub.s32 	%r43, %r40, %r42;
	div.u32 	%r44, %r43, %r2;
	add.s32 	%r8, %r44, %r41;
	and.b32  	%r45, %r8, 1;
	setp.eq.b32 	%p4, %r45, 1;
	mov.u32 	%r177, %r184;
	@%p4 bra 	$L__BB1_8;
	setp.ne.s32 	%p5, %r3, 0;
	shl.b32 	%r46, %r184, 6;
	add.s32 	%r47, %r46, %r6;
	mul.wide.u32 	%rd41, %r47, 16;
	add.s64 	%rd42, %rd71, %rd41;
	ld.global.nc.v4.f32 	{%f32, %f33, %f34, %f35}, [%rd42];
	ld.global.nc.v4.f32 	{%f36, %f37, %f38, %f39}, [%rd42+16];
	fma.rn.f32 	%f40, %f32, %f1, 0f00000000;
	fma.rn.f32 	%f41, %f33, %f2, %f40;
	fma.rn.f32 	%f42, %f34, %f3, %f41;
	fma.rn.f32 	%f43, %f35, %f4, %f42;
	fma.rn.f32 	%f44, %f36, %f5, %f43;
	fma.rn.f32 	%f45, %f37, %f6, %f44;
	fma.rn.f32 	%f46, %f38, %f7, %f45;
	fma.rn.f32 	%f47, %f39, %f8, %f46;
	mov.b32 	%r48, %f47;
	shfl.sync.down.b32	%r49|%p6, %r48, 16, 31, -1;
	mov.b32 	%f48, %r49;
	add.f32 	%f49, %f47, %f48;
	mov.b32 	%r50, %f49;
	shfl.sync.down.b32	%r51|%p7, %r50, 8, 31, -1;
	mov.b32 	%f50, %r51;
	add.f32 	%f51, %f49, %f50;
	mov.b32 	%r52, %f51;
	shfl.sync.down.b32	%r53|%p8, %r52, 4, 31, -1;
	mov.b32 	%f52, %r53;
	add.f32 	%f53, %f51, %f52;
	mov.b32 	%r54, %f53;
	shfl.sync.down.b32	%r55|%p9, %r54, 2, 31, -1;
	mov.b32 	%f54, %r55;
	add.f32 	%f55, %f53, %f54;
	mov.b32 	%r56, %f55;
	shfl.sync.down.b32	%r57|%p10, %r56, 1, 31, -1;
	mov.b32 	%f56, %r57;
	add.f32 	%f9, %f55, %f56;
	mov.u32 	%r177, %r7;
	@%p5 bra 	$L__BB1_8;
	mul.wide.u32 	%rd43, %r184, 4;
	add.s64 	%rd44, %rd5, %rd43;
	ld.global.nc.f32 	%f57, [%rd44];
	add.f32 	%f10, %f9, %f57;
	setp.ltu.f32 	%p11, %f10, 0f00000000;
	@%p11 bra 	$L__BB1_7;
	shl.b32 	%r58, %r184, 2;
	mov.u32 	%r59, _ZZ15relugemv_fusionPfS_S_S_S_S_S_S_S_iE1y;
	add.s32 	%r60, %r59, %r58;
	st.shared.f32 	[%r60], %f10;
	mov.u32 	%r177, %r7;
	bra.uni 	$L__BB1_8;
$L__BB1_7:
	shl.b32 	%r61, %r184, 2;
	mov.u32 	%r62, _ZZ15relugemv_fusionPfS_S_S_S_S_S_S_S_iE1y;
	add.s32 	%r63, %r62, %r61;
	mov.b32 	%r64, 0;
	st.shared.u32 	[%r63], %r64;
	mov.u32 	%r177, %r7;
$L__BB1_8:
	setp.eq.s32 	%p12, %r8, 0;
	@%p12 bra 	$L__BB1_19;
	shl.b32 	%r66, %r177, 6;
	add.s32 	%r67, %r66, %r6;
	mul.wide.u32 	%rd45, %r67, 16;
	add.s64 	%rd6, %rd45, 16;
	add.s32 	%r68, %r2, %r177;
	shl.b32 	%r69, %r68, 6;
	add.s32 	%r70, %r69, %r6;
	mul.wide.u32 	%rd7, %r70, 16;
	shl.b32 	%r10, %r68, 2;
	shl.b32 	%r11, %r177, 2;
	mov.u32 	%r178, _ZZ15relugemv_fusionPfS_S_S_S_S_S_S_S_iE1y;
	mul.wide.u32 	%rd47, %r177, 4;
	mul.wide.u32 	%rd52, %r2, 2048;
	mul.wide.u32 	%rd53, %r2, 8;
	mov.u64 	%rd70, %rd5;
	mov.u32 	%r179, %r177;
$L__BB1_10:
	setp.ne.s32 	%p13, %r3, 0;
	add.s64 	%rd46, %rd71, %rd6;
	ld.global.nc.v4.f32 	{%f58, %f59, %f60, %f61}, [%rd46+-16];
	ld.global.nc.v4.f32 	{%f62, %f63, %f64, %f65}, [%rd46];
	fma.rn.f32 	%f66, %f58, %f1, 0f00000000;
	fma.rn.f32 	%f67, %f59, %f2, %f66;
	fma.rn.f32 	%f68, %f60, %f3, %f67;
	fma.rn.f32 	%f69, %f61, %f4, %f68;
	fma.rn.f32 	%f70, %f62, %f5, %f69;
	fma.rn.f32 	%f71, %f63, %f6, %f70;
	fma.rn.f32 	%f72, %f64, %f7, %f71;
	fma.rn.f32 	%f73, %f65, %f8, %f72;
	mov.b32 	%r71, %f73;
	shfl.sync.down.b32	%r72|%p14, %r71, 16, 31, -1;
	mov.b32 	%f74, %r72;
	add.f32 	%f75, %f73, %f74;
	mov.b32 	%r73, %f75;
	shfl.sync.down.b32	%r74|%p15, %r73, 8, 31, -1;
	mov.b32 	%f76, %r74;
	add.f32 	%f77, %f75, %f76;
	mov.b32 	%r75, %f77;
	shfl.sync.down.b32	%r76|%p16, %r75, 4, 31, -1;
	mov.b32 	%f78, %r76;
	add.f32 	%f79, %f77, %f78;
	mov.b32 	%r77, %f79;
	shfl.sync.down.b32	%r78|%p17, %r77, 2, 31, -1;
	mov.b32 	%f80, %r78;
	add.f32 	%f81, %f79, %f80;
	mov.b32 	%r79, %f81;
	shfl.sync.down.b32	%r80|%p18, %r79, 1, 31, -1;
	mov.b32 	%f82, %r80;
	add.f32 	%f11, %f81, %f82;
	@%p13 bra 	$L__BB1_14;
	add.s64 	%rd48, %rd70, %rd47;
	ld.global.nc.f32 	%f83, [%rd48];
	add.f32 	%f12, %f11, %f83;
	setp.ltu.f32 	%p19, %f12, 0f00000000;
	@%p19 bra 	$L__BB1_13;
	add.s32 	%r81, %r178, %r11;
	st.shared.f32 	[%r81], %f12;
	bra.uni 	$L__BB1_14;
$L__BB1_13:
	add.s32 	%r82, %r178, %r11;
	mov.b32 	%r83, 0;
	st.shared.u32 	[%r82], %r83;
$L__BB1_14:
	add.s64 	%rd49, %rd71, %rd7;
	ld.global.nc.v4.f32 	{%f84, %f85, %f86, %f87}, [%rd49];
	ld.global.nc.v4.f32 	{%f88, %f89, %f90, %f91}, [%rd49+16];
	fma.rn.f32 	%f92, %f84, %f1, 0f00000000;
	fma.rn.f32 	%f93, %f85, %f2, %f92;
	fma.rn.f32 	%f94, %f86, %f3, %f93;
	fma.rn.f32 	%f95, %f87, %f4, %f94;
	fma.rn.f32 	%f96, %f88, %f5, %f95;
	fma.rn.f32 	%f97, %f89, %f6, %f96;
	fma.rn.f32 	%f98, %f90, %f7, %f97;
	fma.rn.f32 	%f99, %f91, %f8, %f98;
	mov.b32 	%r84, %f99;
	shfl.sync.down.b32	%r85|%p21, %r84, 16, 31, -1;
	mov.b32 	%f100, %r85;
	add.f32 	%f101, %f99, %f100;
	mov.b32 	%r86, %f101;
	shfl.sync.down.b32	%r87|%p22, %r86, 8, 31, -1;
	mov.b32 	%f102, %r87;
	add.f32 	%f103, %f101, %f102;
	mov.b32 	%r88, %f103;
	shfl.sync.down.b32	%r89|%p23, %r88, 4, 31, -1;
	mov.b32 	%f104, %r89;
	add.f32 	%f105, %f103, %f104;
	mov.b32 	%r90, %f105;
	shfl.sync.down.b32	%r91|%p24, %r90, 2, 31, -1;
	mov.b32 	%f106, %r91;
	add.f32 	%f107, %f105, %f106;
	mov.b32 	%r92, %f107;
	shfl.sync.down.b32	%r93|%p25, %r92, 1, 31, -1;
	mov.b32 	%f108, %r93;
	add.f32 	%f13, %f107, %f108;
	@%p13 bra 	$L__BB1_18;
	add.s32 	%r94, %r2, %r177;
	mul.wide.u32 	%rd50, %r94, 4;
	add.s64 	%rd51, %rd70, %rd50;
	ld.global.nc.f32 	%f109, [%rd51];
	add.f32 	%f14, %f13, %f109;
	setp.ltu.f32 	%p26, %f14, 0f00000000;
	@%p26 bra 	$L__BB1_17;
	add.s32 	%r95, %r178, %r10;
	st.shared.f32 	[%r95], %f14;
	bra.uni 	$L__BB1_18;
$L__BB1_17:
	add.s32 	%r96, %r178, %r10;
	mov.b32 	%r97, 0;
	st.shared.u32 	[%r96], %r97;
$L__BB1_18:
	add.s32 	%r98, %r179, %r2;
	add.s32 	%r179, %r98, %r2;
	add.s64 	%rd71, %rd71, %rd52;
	shl.b32 	%r99, %r2, 3;
	add.s32 	%r178, %r178, %r99;
	add.s64 	%rd70, %rd70, %rd53;
	setp.lt.u32 	%p27, %r179, 120;
	@%p27 bra 	$L__BB1_10;
$L__BB1_19:
	bar.sync 	0;
	setp.gt.u32 	%p28, %r4, 119;
	@%p28 bra 	$L__BB1_21;
	shl.b32 	%r100, %r4, 2;
	mov.u32 	%r101, _ZZ15relugemv_fusionPfS_S_S_S_S_S_S_S_iE1y;
	add.s32 	%r102, %r101, %r100;
	ld.shared.f32 	%f110, [%r102];
	st.shared.f32 	[%r5], %f110;
$L__BB1_21:
	bar.sync 	0;
	setp.gt.u32 	%p29, %r184, 83;
	shl.b32 	%r103, %r3, 4;
	mov.u32 	%r104, _ZZ15relugemv_fusionPfS_S_S_S_S_S_S_S_iE3x_s;
	add.s32 	%r16, %r104, %r103;
	@%p29 bra 	$L__BB1_44;
	add.s32 	%r17, %r184, %r2;
	max.u32 	%r105, %r17, 84;
	setp.lt.u32 	%p30, %r17, 84;
	selp.u32 	%r106, 1, 0, %p30;
	add.s32 	%r107, %r17, %r106;
	sub.s32 	%r108, %r105, %r107;
	div.u32 	%r109, %r108, %r2;
	add.s32 	%r18, %r109, %r106;
	and.b32  	%r110, %r18, 1;
	setp.eq.b32 	%p31, %r110, 1;
	mov.u32 	%r180, %r184;
	@%p31 bra 	$L__BB1_29;
	setp.gt.u32 	%p32, %r3, 29;
	mov.f32 	%f228, 0f00000000;
	@%p32 bra 	$L__BB1_25;
	mad.lo.s32 	%r111, %r184, 30, %r3;
	mul.wide.u32 	%rd54, %r111, 16;
	add.s64 	%rd55, %rd72, %rd54;
	ld.global.nc.v4.f32 	{%f112, %f113, %f114, %f115}, [%rd55];
	ld.shared.f32 	%f116, [%r16];
	fma.rn.f32 	%f117, %f112, %f116, 0f00000000;
	ld.shared.f32 	%f118, [%r16+4];
	fma.rn.f32 	%f119, %f113, %f118, %f117;
	ld.shared.f32 	%f120, [%r16+8];
	fma.rn.f32 	%f121, %f114, %f120, %f119;
	ld.shared.f32 	%f122, [%r16+12];
	fma.rn.f32 	%f228, %f115, %f122, %f121;
$L__BB1_25:
	setp.ne.s32 	%p33, %r3, 0;
	mov.b32 	%r112, %f228;
	shfl.sync.down.b32	%r113|%p34, %r112, 16, 31, -1;
	mov.b32 	%f123, %r113;
	add.f32 	%f124, %f228, %f123;
	mov.b32 	%r114, %f124;
	shfl.sync.down.b32	%r115|%p35, %r114, 8, 31, -1;
	mov.b32 	%f125, %r115;
	add.f32 	%f126, %f124, %f125;
	mov.b32 	%r116, %f126;
	shfl.sync.down.b32	%r117|%p36, %r116, 4, 31, -1;
	mov.b32 	%f127, %r117;
	add.f32 	%f128, %f126, %f127;
	mov.b32 	%r118, %f128;
	shfl.sync.down.b32	%r119|%p37, %r118, 2, 31, -1;
	mov.b32 	%f129, %r119;
	add.f32 	%f130, %f128, %f129;
	mov.b32 	%r120, %f130;
	shfl.sync.down.b32	%r121|%p38, %r120, 1, 31, -1;
	mov.b32 	%f131, %r121;
	add.f32 	%f17, %f130, %f131;
	mov.u32 	%r180, %r17;
	@%p33 bra 	$L__BB1_29;
	mul.wide.u32 	%rd56, %r184, 4;
	add.s64 	%rd57, %rd73, %rd56;
	ld.global.nc.f32 	%f132, [%rd57];
	add.f32 	%f18, %f17, %f132;
	setp.ltu.f32 	%p39, %f18, 0f00000000;
	@%p39 bra 	$L__BB1_28;
	shl.b32 	%r122, %r184, 2;
	mov.u32 	%r123, _ZZ15relugemv_fusionPfS_S_S_S_S_S_S_S_iE2y1;
	add.s32 	%r124, %r123, %r122;
	st.shared.f32 	[%r124], %f18;
	mov.u32 	%r180, %r17;
	bra.uni 	$L__BB1_29;
$L__BB1_28:
	shl.b32 	%r125, %r184, 2;
	mov.u32 	%r126, _ZZ15relugemv_fusionPfS_S_S_S_S_S_S_S_iE2y1;
	add.s32 	%r127, %r126, %r125;
	mov.b32 	%r128, 0;
	st.shared.u32 	[%r127], %r128;
	mov.u32 	%r180, %r17;
$L__BB1_29:
	setp.eq.s32 	%p40, %r18, 0;
	@%p40 bra 	$L__BB1_44;
	add.s32 	%r130, %r2, %r180;
	shl.b32 	%r20, %r130, 2;
	shl.b32 	%r21, %r2, 3;
	mul.wide.u32 	%rd12, %r130, 4;
	mul.wide.u32 	%rd13, %r2, 8;
	mad.lo.s32 	%r131, %r130, 30, %r3;
	mul.wide.u32 	%rd14, %r131, 16;
	mul.wide.u32 	%rd15, %r2, 960;
	shl.b32 	%r22, %r180, 2;
	mul.wide.u32 	%rd16, %r180, 4;
	mad.lo.s32 	%r132, %r180, 30, %r3;
	mul.wide.u32 	%rd17, %r132, 16;
	mov.u32 	%r181, _ZZ15relugemv_fusionPfS_S_S_S_S_S_S_S_iE2y1;
$L__BB1_31:
	setp.gt.u32 	%p41, %r3, 29;
	mov.f32 	%f229, 0f00000000;
	@%p41 bra 	$L__BB1_33;
	add.s64 	%rd58, %rd72, %rd17;
	ld.global.nc.v4.f32 	{%f134, %f135, %f136, %f137}, [%rd58];
	ld.shared.f32 	%f138, [%r16];
	fma.rn.f32 	%f139, %f134, %f138, 0f00000000;
	ld.shared.f32 	%f140, [%r16+4];
	fma.rn.f32 	%f141, %f135, %f140, %f139;
	ld.shared.f32 	%f142, [%r16+8];
	fma.rn.f32 	%f143, %f136, %f142, %f141;
	ld.shared.f32 	%f144, [%r16+12];
	fma.rn.f32 	%f229, %f137, %f144, %f143;
$L__BB1_33:
	setp.ne.s32 	%p42, %r3, 0;
	mov.b32 	%r133, %f229;
	shfl.sync.down.b32	%r134|%p43, %r133, 16, 31, -1;
	mov.b32 	%f145, %r134;
	add.f32 	%f146, %f229, %f145;
	mov.b32 	%r135, %f146;
	shfl.sync.down.b32	%r136|%p44, %r135, 8, 31, -1;
	mov.b32 	%f147, %r136;
	add.f32 	%f148, %f146, %f147;
	mov.b32 	%r137, %f148;
	shfl.sync.down.b32	%r138|%p45, %r137, 4, 31, -1;
	mov.b32 	%f149, %r138;
	add.f32 	%f150, %f148, %f149;
	mov.b32 	%r139, %f150;
	shfl.sync.down.b32	%r140|%p46, %r139, 2, 31, -1;
	mov.b32 	%f151, %r140;
	add.f32 	%f152, %f150, %f151;
	mov.b32 	%r141, %f152;
	shfl.sync.down.b32	%r142|%p47, %r141, 1, 31, -1;
	mov.b32 	%f153, %r142;
	add.f32 	%f21, %f152, %f153;
	@%p42 bra 	$L__BB1_37;
	add.s64 	%rd59, %rd73, %rd16;
	ld.global.nc.f32 	%f154, [%rd59];
	add.f32 	%f22, %f21, %f154;
	setp.ltu.f32 	%p48, %f22, 0f00000000;
	@%p48 bra 	$L__BB1_36;
	add.s32 	%r143, %r181, %r22;
	st.shared.f32 	[%r143], %f22;
	bra.uni 	$L__BB1_37;
$L__BB1_36:
	add.s32 	%r144, %r181, %r22;
	mov.b32 	%r145, 0;
	st.shared.u32 	[%r144], %r145;
$L__BB1_37:
	setp.gt.u32 	%p49, %r3, 29;
	mov.f32 	%f230, 0f00000000;
	@%p49 bra 	$L__BB1_39;
	add.s64 	%rd60, %rd72, %rd14;
	ld.global.nc.v4.f32 	{%f156, %f157, %f158, %f159}, [%rd60];
	ld.shared.f32 	%f160, [%r16];
	fma.rn.f32 	%f161, %f156, %f160, 0f00000000;
	ld.shared.f32 	%f162, [%r16+4];
	fma.rn.f32 	%f163, %f157, %f162, %f161;
	ld.shared.f32 	%f164, [%r16+8];
	fma.rn.f32 	%f165, %f158, %f164, %f163;
	ld.shared.f32 	%f166, [%r16+12];
	fma.rn.f32 	%f230, %f159, %f166, %f165;
$L__BB1_39:
	setp.ne.s32 	%p50, %r3, 0;
	mov.b32 	%r146, %f230;
	shfl.sync.down.b32	%r147|%p51, %r146, 16, 31, -1;
	mov.b32 	%f167, %r147;
	add.f32 	%f168, %f230, %f167;
	mov.b32 	%r148, %f168;
	shfl.sync.down.b32	%r149|%p52, %r148, 8, 31, -1;
	mov.b32 	%f169, %r149;
	add.f32 	%f170, %f168, %f169;
	mov.b32 	%r150, %f170;
	shfl.sync.down.b32	%r151|%p53, %r150, 4, 31, -1;
	mov.b32 	%f171, %r151;
	add.f32 	%f172, %f170, %f171;
	mov.b32 	%r152, %f172;
	shfl.sync.down.b32	%r153|%p54, %r152, 2, 31, -1;
	mov.b32 	%f173, %r153;
	add.f32 	%f174, %f172, %f173;
	mov.b32 	%r154, %f174;
	shfl.sync.down.b32	%r155|%p55, %r154, 1, 31, -1;
	mov.b32 	%f175, %r155;
	add.f32 	%f25, %f174, %f175;
	@%p50 bra 	$L__BB1_43;
	add.s64 	%rd61, %rd73, %rd12;
	ld.global.nc.f32 	%f176, [%rd61];
	add.f32 	%f26, %f25, %f176;
	setp.ltu.f32 	%p56, %f26, 0f00000000;
	@%p56 bra 	$L__BB1_42;
	add.s32 	%r156, %r181, %r20;
	st.shared.f32 	[%r156], %f26;
	bra.uni 	$L__BB1_43;
$L__BB1_42:
	add.s32 	%r157, %r181, %r20;
	mov.b32 	%r158, 0;
	st.shared.u32 	[%r157], %r158;
$L__BB1_43:
	add.s32 	%r159, %r180, %r2;
	add.s32 	%r180, %r159, %r2;
	add.s32 	%r181, %r181, %r21;
	add.s64 	%rd73, %rd73, %rd13;
	add.s64 	%rd72, %rd72, %rd15;
	setp.lt.u32 	%p57, %r180, 84;
	@%p57 bra 	$L__BB1_31;
$L__BB1_44:
	bar.sync 	0;
	setp.gt.u32 	%p58, %r4, 83;
	@%p58 bra 	$L__BB1_46;
	shl.b32 	%r160, %r4, 2;
	mov.u32 	%r161, _ZZ15relugemv_fusionPfS_S_S_S_S_S_S_S_iE2y1;
	add.s32 	%r162, %r161, %r160;
	ld.shared.f32 	%f177, [%r162];
	st.shared.f32 	[%r5], %f177;
$L__BB1_46:
	bar.sync 	0;
	setp.gt.u32 	%p59, %r184, 9;
	@%p59 bra 	$L__BB1_55;
	shl.b32 	%r163, %r184, 2;
	mov.u32 	%r164, _ZZ15relugemv_fusionPfS_S_S_S_S_S_S_S_iE3out;
	add.s32 	%r183, %r164, %r163;
	shl.b32 	%r28, %r2, 2;
	mul.wide.u32 	%rd75, %r184, 4;
	mul.wide.u32 	%rd23, %r2, 4;
	mad.lo.s32 	%r165, %r184, 21, %r3;
	mul.wide.u32 	%rd62, %r165, 16;
	cvta.to.global.u64 	%rd63, %rd31;
	add.s64 	%rd74, %rd63, %rd62;
	mul.wide.u32 	%rd25, %r2, 336;
$L__BB1_48:
	setp.gt.u32 	%p60, %r3, 20;
	mov.f32 	%f231, 0f00000000;
	@%p60 bra 	$L__BB1_50;
	ld.global.nc.v4.f32 	{%f179, %f180, %f181, %f182}, [%rd74];
	ld.shared.f32 	%f183, [%r16];
	fma.rn.f32 	%f184, %f179, %f183, 0f00000000;
	ld.shared.f32 	%f185, [%r16+4];
	fma.rn.f32 	%f186, %f180, %f185, %f184;
	ld.shared.f32 	%f187, [%r16+8];
	fma.rn.f32 	%f188, %f181, %f187, %f186;
	ld.shared.f32 	%f189, [%r16+12];
	fma.rn.f32 	%f231, %f182, %f189, %f188;
$L__BB1_50:
	setp.ne.s32 	%p61, %r3, 0;
	mov.b32 	%r166, %f231;
	shfl.sync.down.b32	%r167|%p62, %r166, 16, 31, -1;
	mov.b32 	%f190, %r167;
	add.f32 	%f191, %f231, %f190;
	mov.b32 	%r168, %f191;
	shfl.sync.down.b32	%r169|%p63, %r168, 8, 31, -1;
	mov.b32 	%f192, %r169;
	add.f32 	%f193, %f191, %f192;
	mov.b32 	%r170, %f193;
	shfl.sync.down.b32	%r171|%p64, %r170, 4, 31, -1;
	mov.b32 	%f194, %r171;
	add.f32 	%f195, %f193, %f194;
	mov.b32 	%r172, %f195;
	shfl.sync.down.b32	%r173|%p65, %r172, 2, 31, -1;
	mov.b32 	%f196, %r173;
	add.f32 	%f197, %f195, %f196;
	mov.b32 	%r174, %f197;
	shfl.sync.down.b32	%r175|%p66, %r174, 1, 31, -1;
	mov.b32 	%f198, %r175;
	add.f32 	%f29, %f197, %f198;
	@%p61 bra 	$L__BB1_54;
	add.s64 	%rd64, %rd5, %rd75;
	ld.global.nc.f32 	%f199, [%rd64];
	add.f32 	%f30, %f29, %f199;
	setp.ltu.f32 	%p67, %f30, 0f00000000;
	@%p67 bra 	$L__BB1_53;
	st.shared.f32 	[%r183], %f30;
	add.s64 	%rd65, %rd4, %rd75;
	st.global.f32 	[%rd65], %f30;
	bra.uni 	$L__BB1_54;
$L__BB1_53:
	mov.b32 	%r176, 0;
	st.shared.u32 	[%r183], %r176;
	add.s64 	%rd66, %rd4, %rd75;
	st.global.u32 	[%rd66], %r176;
$L__BB1_54:
	add.s32 	%r184, %r184, %r2;
	add.s32 	%r183, %r183, %r28;
	add.s64 	%rd75, %rd75, %rd23;
	add.s64 	%rd74, %rd74, %rd25;
	setp.lt.u32 	%p68, %r184, 10;
	@%p68 bra 	$L__BB1_48;
$L__BB1_55:
	bar.sync 	0;
	setp.ne.s32 	%p69, %r4, 0;
	@%p69 bra 	$L__BB1_57;
	ld.shared.f32 	%f200, [_ZZ15relugemv_fusionPfS_S_S_S_S_S_S_S_iE3out];
	max.f32 	%f201, %f200, 0f00000000;
	ld.shared.f32 	%f202, [_ZZ15relugemv_fusionPfS_S_S_S_S_S_S_S_iE3out+4];
	setp.lt.f32 	%p70, %f201, %f202;
	selp.f32 	%f203, %f202, %f201, %p70;
	selp.f32 	%f204, 0f3F800000, 0f00000000, %p70;
	ld.shared.f32 	%f205, [_ZZ15relugemv_fusionPfS_S_S_S_S_S_S_S_iE3out+8];
	setp.lt.f32 	%p71, %f203, %f205;
	selp.f32 	%f206, %f205, %f203, %p71;
	selp.f32 	%f207, 0f40000000, %f204, %p71;
	ld.shared.f32 	%f208, [_ZZ15relugemv_fusionPfS_S_S_S_S_S_S_S_iE3out+12];
	setp.lt.f32 	%p72, %f206, %f208;
	selp.f32 	%f209, %f208, %f206, %p72;
	selp.f32 	%f210, 0f40400000, %f207, %p72;
	ld.shared.f32 	%f211, [_ZZ15relugemv_fusionPfS_S_S_S_S_S_S_S_iE3out+16];
	setp.lt.f32 	%p73, %f209, %f211;
	selp.f32 	%f212, %f211, %f209, %p73;
	selp.f32 	%f213, 0f40800000, %f210, %p73;
	ld.shared.f32 	%f214, [_ZZ15relugemv_fusionPfS_S_S_S_S_S_S_S_iE3out+20];
	setp.lt.f32 	%p74, %f212, %f214;
	selp.f32 	%f215, %f214, %f212, %p74;
	selp.f32 	%f216, 0f40A00000, %f213, %p74;
	ld.shared.f32 	%f217, [_ZZ15relugemv_fusionPfS_S_S_S_S_S_S_S_iE3out+24];
	setp.lt.f32 	%p75, %f215, %f217;
	selp.f32 	%f218, %f217, %f215, %p75;
	selp.f32 	%f219, 0f40C00000, %f216, %p75;
	ld.shared.f32 	%f220, [_ZZ15relugemv_fusionPfS_S_S_S_S_S_S_S_iE3out+28];
	setp.lt.f32 	%p76, %f218, %f220;
	selp.f32 	%f221, %f220, %f218, %p76;
	selp.f32 	%f222, 0f40E00000, %f219, %p76;
	ld.shared.f32 	%f223, [_ZZ15relugemv_fusionPfS_S_S_S_S_S_S_S_iE3out+32];
	setp.lt.f32 	%p77, %f221, %f223;
	selp.f32 	%f224, %f223, %f221, %p77;
	selp.f32 	%f225, 0f41000000, %f222, %p77;
	ld.shared.f32 	%f226, [_ZZ15relugemv_fusionPfS_S_S_S_S_S_S_S_iE3out+36];
	setp.lt.f32 	%p78, %f224, %f226;
	selp.f32 	%f227, 0f41100000, %f225, %p78;
	cvta.to.global.u64 	%rd67, %rd32;
	mul.wide.s32 	%rd68, %r33, 4;
	add.s64 	%rd69, %rd67, %rd68;
	st.global.f32 	[%rd69], %f227;
$L__BB1_57:
	ret;

}
	// .globl	_Z12relugemv_newPfS_S_S_ii
.visible .entry _Z12relugemv_newPfS_S_S_ii(
	.param .u64 .ptr .align 1 _Z12relugemv_newPfS_S_S_ii_param_0,
	.param .u64 .ptr .align 1 _Z12relugemv_newPfS_S_S_ii_param_1,
	.param .u64 .ptr .align 1 _Z12relugemv_newPfS_S_S_ii_param_2,
	.param .u64 .ptr .align 1 _Z12relugemv_newPfS_S_S_ii_param_3,
	.param .u32 _Z12relugemv_newPfS_S_S_ii_param_4,
	.param .u32 _Z12relugemv_newPfS_S_S_ii_param_5
)
{
	.reg .pred 	%p<28>;
	.reg .b32 	%r<71>;
	.reg .b32 	%f<94>;
	.reg .b64 	%rd<47>;
	// demoted variable
	.shared .align 4 .b8 _ZZ12relugemv_newPfS_S_S_iiE3x_s[1024];
	ld.param.u64 	%rd13, [_Z12relugemv_newPfS_S_S_ii_param_0];
	ld.param.u64 	%rd11, [_Z12relugemv_newPfS_S_S_ii_param_1];
	ld.param.u64 	%rd12, [_Z12relugemv_newPfS_S_S_ii_param_2];
	ld.param.u64 	%rd14, [_Z12relugemv_newPfS_S_S_ii_param_3];
	ld.param.u32 	%r10, [_Z12relugemv_newPfS_S_S_ii_param_5];
	cvta.to.global.u64 	%rd1, %rd14;
	cvta.to.global.u64 	%rd2, %rd11;
	cvta.to.global.u64 	%rd46, %rd13;
	mov.u32 	%r1, %tid.y;
	mov.u32 	%r2, %ntid.y;
	mov.u32 	%r3, %tid.x;
	mov.u32 	%r11, %ntid.x;
	mad.lo.s32 	%r4, %r1, %r11, %r3;
	setp.ge.s32 	%p1, %r4, %r10;
	@%p1 bra 	$L__BB2_2;
	cvta.to.global.u64 	%rd15, %rd12;
	mul.wide.u32 	%rd16, %r4, 4;
	add.s64 	%rd17, %rd15, %rd16;
	ld.global.nc.f32 	%f15, [%rd17];
	shl.b32 	%r12, %r4, 2;
	mov.u32 	%r13, _ZZ12relugemv_newPfS_S_S_iiE3x_s;
	add.s32 	%r14, %r13, %r12;
	st.shared.f32 	[%r14], %f15;
$L__BB2_2:
	bar.sync 	0;
	setp.gt.u32 	%p2, %r1, 119;
	@%p2 bra 	$L__BB2_19;
	shl.b32 	%r15, %r3, 5;
	mov.u32 	%r16, _ZZ12relugemv_newPfS_S_S_iiE3x_s;
	add.s32 	%r17, %r16, %r15;
	ld.shared.f32 	%f1, [%r17];
	ld.shared.f32 	%f2, [%r17+4];
	ld.shared.f32 	%f3, [%r17+8];
	ld.shared.f32 	%f4, [%r17+12];
	ld.shared.f32 	%f5, [%r17+16];
	ld.shared.f32 	%f6, [%r17+20];
	ld.shared.f32 	%f7, [%r17+24];
	ld.shared.f32 	%f8, [%r17+28];
	add.s32 	%r5, %r1, %r2;
	max.u32 	%r18, %r5, 120;
	setp.lt.u32 	%p3, %r5, 120;
	selp.u32 	%r19, 1, 0, %p3;
	add.s32 	%r20, %r5, %r19;
	sub.s32 	%r21, %r18, %r20;
	div.u32 	%r22, %r21, %r2;
	add.s32 	%r6, %r22, %r19;
	and.b32  	%r23, %r6, 1;
	setp.eq.b32 	%p4, %r23, 1;
	mov.u32 	%r69, %r1;
	@%p4 bra 	$L__BB2_8;
	setp.ne.s32 	%p5, %r3, 0;
	shl.b32 	%r24, %r1, 6;
	shl.b32 	%r25, %r3, 1;
	add.s32 	%r26, %r24, %r25;
	mul.wide.u32 	%rd18, %r26, 16;
	add.s64 	%rd19, %rd46, %rd18;
	ld.global.nc.v4.f32 	{%f16, %f17, %f18, %f19}, [%rd19];
	ld.global.nc.v4.f32 	{%f20, %f21, %f22, %f23}, [%rd19+16];
	fma.rn.f32 	%f24, %f16, %f1, 0f00000000;
	fma.rn.f32 	%f25, %f17, %f2, %f24;
	fma.rn.f32 	%f26, %f18, %f3, %f25;
	fma.rn.f32 	%f27, %f19, %f4, %f26;
	fma.rn.f32 	%f28, %f16, %f5, %f27;
	fma.rn.f32 	%f29, %f21, %f6, %f28;
	fma.rn.f32 	%f30, %f22, %f7, %f29;
	fma.rn.f32 	%f31, %f23, %f8, %f30;
	mov.b32 	%r27, %f31;
	shfl.sync.down.b32	%r28|%p6, %r27, 16, 31, -1;
	mov.b32 	%f32, %r28;
	add.f32 	%f33, %f31, %f32;
	mov.b32 	%r29, %f33;
	shfl.sync.down.b32	%r30|%p7, %r29, 8, 31, -1;
	mov.b32 	%f34, %r30;
	add.f32 	%f35, %f33, %f34;
	mov.b32 	%r31, %f35;
	shfl.sync.down.b32	%r32|%p8, %r31, 4, 31, -1;
	mov.b32 	%f36, %r32;
	add.f32 	%f37, %f35, %f36;
	mov.b32 	%r33, %f37;
	shfl.sync.down.b32	%r34|%p9, %r33, 2, 31, -1;
	mov.b32 	%f38, %r34;
	add.f32 	%f39, %f37, %f38;
	mov.b32 	%r35, %f39;
	shfl.sync.down.b32	%r36|%p10, %r35, 1, 31, -1;
	mov.b32 	%f40, %r36;
	add.f32 	%f9, %f39, %f40;
	mov.u32 	%r69, %r5;
	@%p5 bra 	$L__BB2_8;
	mul.wide.u32 	%rd20, %r1, 4;
	add.s64 	%rd21, %rd2, %rd20;
	ld.global.nc.f32 	%f41, [%rd21];
	add.f32 	%f10, %f9, %f41;
	setp.ltu.f32 	%p11, %f10, 0f00000000;
	@%p11 bra 	$L__BB2_7;
	add.s64 	%rd23, %rd1, %rd20;
	st.global.f32 	[%rd23], %f10;
	mov.u32 	%r69, %r5;
	bra.uni 	$L__BB2_8;
$L__BB2_7:
	add.s64 	%rd25, %rd1, %rd20;
	mov.b32 	%r37, 0;
	st.global.u32 	[%rd25], %r37;
	mov.u32 	%r69, %r5;
$L__BB2_8:
	setp.eq.s32 	%p12, %r6, 0;
	@%p12 bra 	$L__BB2_19;
	add.s32 	%r38, %r2, %r69;
	mul.wide.u32 	%rd27, %r38, 4;
	add.s64 	%rd4, %rd1, %rd27;
	add.s64 	%rd5, %rd2, %rd27;
	mul.wide.u32 	%rd28, %r69, 4;
	add.s64 	%rd6, %rd1, %rd28;
	mov.b64 	%rd45, 0;
	shl.b32 	%r39, %r69, 6;
	shl.b32 	%r40, %r3, 1;
	add.s32 	%r41, %r39, %r40;
	shl.b32 	%r54, %r38, 6;
	add.s32 	%r56, %r54, %r40;
	mov.u32 	%r70, %r69;
$L__BB2_10:
	setp.ne.s32 	%p13, %r3, 0;
	mul.wide.u32 	%rd29, %r41, 16;
	add.s64 	%rd30, %rd29, %rd46;
	ld.global.nc.v4.f32 	{%f42, %f43, %f44, %f45}, [%rd30];
	ld.global.nc.v4.f32 	{%f46, %f47, %f48, %f49}, [%rd30+16];
	fma.rn.f32 	%f50, %f42, %f1, 0f00000000;
	fma.rn.f32 	%f51, %f43, %f2, %f50;
	fma.rn.f32 	%f52, %f44, %f3, %f51;
	fma.rn.f32 	%f53, %f45, %f4, %f52;
	fma.rn.f32 	%f54, %f42, %f5, %f53;
	fma.rn.f32 	%f55, %f47, %f6, %f54;
	fma.rn.f32 	%f56, %f48, %f7, %f55;
	fma.rn.f32 	%f57, %f49, %f8, %f56;
	mov.b32 	%r42, %f57;
	shfl.sync.down.b32	%r43|%p14, %r42, 16, 31, -1;
	mov.b32 	%f58, %r43;
	add.f32 	%f59, %f57, %f58;
	mov.b32 	%r44, %f59;
	shfl.sync.down.b32	%r45|%p15, %r44, 8, 31, -1;
	mov.b32 	%f60, %r45;
	add.f32 	%f61, %f59, %f60;
	mov.b32 	%r46, %f61;
	shfl.sync.down.b32	%r47|%p16, %r46, 4, 31, -1;
	mov.b32 	%f62, %r47;
	add.f32 	%f63, %f61, %f62;
	mov.b32 	%r48, %f63;
	shfl.sync.down.b32	%r49|%p17, %r48, 2, 31, -1;
	mov.b32 	%f64, %r49;
	add.f32 	%f65, %f63, %f64;
	mov.b32 	%r50, %f65;
	shfl.sync.down.b32	%r51|%p18, %r50, 1, 31, -1;
	mov.b32 	%f66, %r51;
	add.f32 	%f11, %f65, %f66;
	@%p13 bra 	$L__BB2_14;
	ld.param.u64 	%rd44, [_Z12relugemv_newPfS_S_S_ii_param_1];
	cvta.to.global.u64 	%rd31, %rd44;
	mul.wide.u32 	%rd32, %r69, 4;
	add.s64 	%rd33, %rd31, %rd32;
	add.s64 	%rd34, %rd33, %rd45;
	ld.global.nc.f32 	%f67, [%rd34];
	add.f32 	%f12, %f11, %f67;
	setp.ltu.f32 	%p19, %f12, 0f00000000;
	@%p19 bra 	$L__BB2_13;
	add.s64 	%rd35, %rd6, %rd45;
	st.global.f32 	[%rd35], %f12;
	bra.uni 	$L__BB2_14;
$L__BB2_13:
	add.s64 	%rd36, %rd6, %rd45;
	mov.b32 	%r52, 0;
	st.global.u32 	[%rd36], %r52;
$L__BB2_14:
	mul.wide.u32 	%rd37, %r56, 16;
	add.s64 	%rd38, %rd46, %rd37;
	ld.global.nc.v4.f32 	{%f68, %f69, %f70, %f71}, [%rd38];
	ld.global.nc.v4.f32 	{%f72, %f73, %f74, %f75}, [%rd38+16];
	fma.rn.f32 	%f76, %f68, %f1, 0f00000000;
	fma.rn.f32 	%f77, %f69, %f2, %f76;
	fma.rn.f32 	%f78, %f70, %f3, %f77;
	fma.rn.f32 	%f79, %f71, %f4, %f78;
	fma.rn.f32 	%f80, %f68, %f5, %f79;
	fma.rn.f32 	%f81, %f73, %f6, %f80;
	fma.rn.f32 	%f82, %f74, %f7, %f81;
	fma.rn.f32 	%f83, %f75, %f8, %f82;
	mov.b32 	%r57, %f83;
	shfl.sync.down.b32	%r58|%p21, %r57, 16, 31, -1;
	mov.b32 	%f84, %r58;
	add.f32 	%f85, %f83, %f84;
	mov.b32 	%r59, %f85;
	shfl.sync.down.b32	%r60|%p22, %r59, 8, 31, -1;
	mov.b32 	%f86, %r60;
	add.f32 	%f87, %f85, %f86;
	mov.b32 	%r61, %f87;
	shfl.sync.down.b32	%r62|%p23, %r61, 4, 31, -1;
	mov.b32 	%f88, %r62;
	add.f32 	%f89, %f87, %f88;
	mov.b32 	%r63, %f89;
	shfl.sync.down.b32	%r64|%p24, %r63, 2, 31, -1;
	mov.b32 	%f90, %r64;
	add.f32 	%f91, %f89, %f90;
	mov.b32 	%r65, %f91;
	shfl.sync.down.b32	%r66|%p25, %r65, 1, 31, -1;
	mov.b32 	%f92, %r66;
	add.f32 	%f13, %f91, %f92;
	@%p13 bra 	$L__BB2_18;
	add.s64 	%rd39, %rd5, %rd45;
	ld.global.nc.f32 	%f93, [%rd39];
	add.f32 	%f14, %f13, %f93;
	setp.ltu.f32 	%p26, %f14, 0f00000000;
	@%p26 bra 	$L__BB2_17;
	add.s64 	%rd40, %rd4, %rd45;
	st.global.f32 	[%rd40], %f14;
	bra.uni 	$L__BB2_18;
$L__BB2_17:
	add.s64 	%rd41, %rd4, %rd45;
	mov.b32 	%r67, 0;
	st.global.u32 	[%rd41], %r67;
$L__BB2_18:
	add.s32 	%r68, %r70, %r2;
	add.s32 	%r70, %r68, %r2;
	mul.wide.u32 	%rd42, %r2, 2048;
	add.s64 	%rd46, %rd46, %rd42;
	mul.wide.u32 	%rd43, %r2, 8;
	add.s64 	%rd45, %rd45, %rd43;
	setp.lt.u32 	%p27, %r70, 120;
	@%p27 bra 	$L__BB2_10;
$L__BB2_19:
	ret;

}
	// .globl	_Z13relugemv_new2PfS_S_S_ii
.visible .entry _Z13relugemv_new2PfS_S_S_ii(
	.param .u64 .ptr .align 1 _Z13relugemv_new2PfS_S_S_ii_param_0,
	.param .u64 .ptr .align 1 _Z13relugemv_new2PfS_S_S_ii_param_1,
	.param .u64 .ptr .align 1 _Z13relugemv_new2PfS_S_S_ii_param_2,
	.param .u64 .ptr .align 1 _Z13relugemv_new2PfS_S_S_ii_param_3,
	.param .u32 _Z13relugemv_new2PfS_S_S_ii_param_4,
	.param .u32 _Z13relugemv_new2PfS_S_S_ii_param_5
)
{
	.reg .pred 	%p<31>;
	.reg .b32 	%r<63>;
	.reg .b32 	%f<83>;
	.reg .b64 	%rd<44>;
	// demoted variable
	.shared .align 4 .b8 _ZZ13relugemv_new2PfS_S_S_iiE3x_s[1024];
	ld.param.u64 	%rd17, [_Z13relugemv_new2PfS_S_S_ii_param_0];
	ld.param.u64 	%rd18, [_Z13relugemv_new2PfS_S_S_ii_param_1];
	ld.param.u64 	%rd16, [_Z13relugemv_new2PfS_S_S_ii_param_2];
	ld.param.u64 	%rd19, [_Z13relugemv_new2PfS_S_S_ii_param_3];
	cvta.to.global.u64 	%rd1, %rd19;
	cvta.to.global.u64 	%rd2, %rd18;
	cvta.to.global.u64 	%rd42, %rd17;
	mov.u32 	%r1, %tid.y;
	mov.u32 	%r2, %ntid.y;
	mov.u32 	%r3, %tid.x;
	mov.u32 	%r11, %ntid.x;
	mad.lo.s32 	%r4, %r1, %r11, %r3;
	setp.gt.u32 	%p1, %r4, 119;
	@%p1 bra 	$L__BB3_2;
	cvta.to.global.u64 	%rd20, %rd16;
	mul.wide.u32 	%rd21, %r4, 4;
	add.s64 	%rd22, %rd20, %rd21;
	ld.global.nc.f32 	%f13, [%rd22];
	shl.b32 	%r12, %r4, 2;
	mov.u32 	%r13, _ZZ13relugemv_new2PfS_S_S_iiE3x_s;
	add.s32 	%r14, %r13, %r12;
	st.shared.f32 	[%r14], %f13;
$L__BB3_2:
	bar.sync 	0;
	setp.gt.u32 	%p2, %r1, 83;
	@%p2 bra 	$L__BB3_25;
	shl.b32 	%r15, %r3, 5;
	mov.u32 	%r16, _ZZ13relugemv_new2PfS_S_S_iiE3x_s;
	add.s32 	%r5, %r16, %r15;
	add.s32 	%r6, %r1, %r2;
	max.u32 	%r17, %r6, 84;
	setp.lt.u32 	%p3, %r6, 84;
	selp.u32 	%r18, 1, 0, %p3;
	add.s32 	%r19, %r6, %r18;
	sub.s32 	%r20, %r17, %r19;
	div.u32 	%r21, %r20, %r2;
	add.s32 	%r7, %r21, %r18;
	and.b32  	%r22, %r7, 1;
	setp.eq.b32 	%p4, %r22, 1;
	mov.u32 	%r61, %r1;
	@%p4 bra 	$L__BB3_10;
	setp.gt.u32 	%p5, %r3, 29;
	mov.f32 	%f80, 0f00000000;
	@%p5 bra 	$L__BB3_6;
	mad.lo.s32 	%r23, %r1, 30, %r3;
	mul.wide.u32 	%rd23, %r23, 16;
	add.s64 	%rd24, %rd42, %rd23;
	ld.global.nc.v4.f32 	{%f15, %f16, %f17, %f18}, [%rd24];
	ld.shared.f32 	%f19, [%r5];
	fma.rn.f32 	%f20, %f15, %f19, 0f00000000;
	ld.shared.f32 	%f21, [%r5+4];
	fma.rn.f32 	%f22, %f16, %f21, %f20;
	ld.shared.f32 	%f23, [%r5+8];
	fma.rn.f32 	%f24, %f17, %f23, %f22;
	ld.shared.f32 	%f25, [%r5+12];
	fma.rn.f32 	%f80, %f18, %f25, %f24;
$L__BB3_6:
	setp.ne.s32 	%p6, %r3, 0;
	mov.b32 	%r24, %f80;
	shfl.sync.down.b32	%r25|%p7, %r24, 16, 31, -1;
	mov.b32 	%f26, %r25;
	add.f32 	%f27, %f80, %f26;
	mov.b32 	%r26, %f27;
	shfl.sync.down.b32	%r27|%p8, %r26, 8, 31, -1;
	mov.b32 	%f28, %r27;
	add.f32 	%f29, %f27, %f28;
	mov.b32 	%r28, %f29;
	shfl.sync.down.b32	%r29|%p9, %r28, 4, 31, -1;
	mov.b32 	%f30, %r29;
	add.f32 	%f31, %f29, %f30;
	mov.b32 	%r30, %f31;
	shfl.sync.down.b32	%r31|%p10, %r30, 2, 31, -1;
	mov.b32 	%f32, %r31;
	add.f32 	%f33, %f31, %f32;
	mov.b32 	%r32, %f33;
	shfl.sync.down.b32	%r33|%p11, %r32, 1, 31, -1;
	mov.b32 	%f34, %r33;
	add.f32 	%f3, %f33, %f34;
	mov.u32 	%r61, %r6;
	@%p6 bra 	$L__BB3_10;
	mul.wide.u32 	%rd25, %r1, 4;
	add.s64 	%rd26, %rd2, %rd25;
	ld.global.nc.f32 	%f35, [%rd26];
	add.f32 	%f4, %f3, %f35;
	setp.ltu.f32 	%p12, %f4, 0f00000000;
	@%p12 bra 	$L__BB3_9;
	add.s64 	%rd28, %rd1, %rd25;
	st.global.f32 	[%rd28], %f4;
	mov.u32 	%r61, %r6;
	bra.uni 	$L__BB3_10;
$L__BB3_9:
	add.s64 	%rd30, %rd1, %rd25;
	mov.b32 	%r34, 0;
	st.global.u32 	[%rd30], %r34;
	mov.u32 	%r61, %r6;
$L__BB3_10:
	setp.eq.s32 	%p13, %r7, 0;
	@%p13 bra 	$L__BB3_25;
	add.s32 	%r35, %r2, %r61;
	mul.wide.u32 	%rd32, %r35, 4;
	add.s64 	%rd4, %rd1, %rd32;
	mul.wide.u32 	%rd5, %r2, 8;
	add.s64 	%rd6, %rd2, %rd32;
	mad.lo.s32 	%r36, %r35, 30, %r3;
	mul.wide.u32 	%rd7, %r36, 16;
	mul.wide.u32 	%rd8, %r2, 960;
	mul.wide.u32 	%rd33, %r61, 4;
	add.s64 	%rd9, %rd1, %rd33;
	add.s64 	%rd10, %rd2, %rd33;
	mad.lo.s32 	%r37, %r61, 30, %r3;
	mul.wide.u32 	%rd11, %r37, 16;
	mov.b64 	%rd43, 0;
$L__BB3_12:
	setp.gt.u32 	%p14, %r3, 29;
	mov.f32 	%f81, 0f00000000;
	@%p14 bra 	$L__BB3_14;
	add.s64 	%rd34, %rd42, %rd11;
	ld.global.nc.v4.f32 	{%f37, %f38, %f39, %f40}, [%rd34];
	ld.shared.f32 	%f41, [%r5];
	fma.rn.f32 	%f42, %f37, %f41, 0f00000000;
	ld.shared.f32 	%f43, [%r5+4];
	fma.rn.f32 	%f44, %f38, %f43, %f42;
	ld.shared.f32 	%f45, [%r5+8];
	fma.rn.f32 	%f46, %f39, %f45, %f44;
	ld.shared.f32 	%f47, [%r5+12];
	fma.rn.f32 	%f81, %f40, %f47, %f46;
$L__BB3_14:
	setp.ne.s32 	%p15, %r3, 0;
	mov.b32 	%r38, %f81;
	shfl.sync.down.b32	%r39|%p16, %r38, 16, 31, -1;
	mov.b32 	%f48, %r39;
	add.f32 	%f49, %f81, %f48;
	mov.b32 	%r40, %f49;
	shfl.sync.down.b32	%r41|%p17, %r40, 8, 31, -1;
	mov.b32 	%f50, %r41;
	add.f32 	%f51, %f49, %f50;
	mov.b32 	%r42, %f51;
	shfl.sync.down.b32	%r43|%p18, %r42, 4, 31, -1;
	mov.b32 	%f52, %r43;
	add.f32 	%f53, %f51, %f52;
	mov.b32 	%r44, %f53;
	shfl.sync.down.b32	%r45|%p19, %r44, 2, 31, -1;
	mov.b32 	%f54, %r45;
	add.f32 	%f55, %f53, %f54;
	mov.b32 	%r46, %f55;
	shfl.sync.down.b32	%r47|%p20, %r46, 1, 31, -1;
	mov.b32 	%f56, %r47;
	add.f32 	%f7, %f55, %f56;
	@%p15 bra 	$L__BB3_18;
	add.s64 	%rd35, %rd10, %rd43;
	ld.global.nc.f32 	%f57, [%rd35];
	add.f32 	%f8, %f7, %f57;
	setp.ltu.f32 	%p21, %f8, 0f00000000;
	@%p21 bra 	$L__BB3_17;
	add.s64 	%rd36, %rd9, %rd43;
	st.global.f32 	[%rd36], %f8;
	bra.uni 	$L__BB3_18;
$L__BB3_17:
	add.s64 	%rd37, %rd9, %rd43;
	mov.b32 	%r48, 0;
	st.global.u32 	[%rd37], %r48;
$L__BB3_18:
	setp.gt.u32 	%p22, %r3, 29;
	mov.f32 	%f82, 0f00000000;
	@%p22 bra 	$L__BB3_20;
	add.s64 	%rd38, %rd42, %rd7;
	ld.global.nc.v4.f32 	{%f59, %f60, %f61, %f62}, [%rd38];
	ld.shared.f32 	%f63, [%r5];
	fma.rn.f32 	%f64, %f59, %f63, 0f00000000;
	ld.shared.f32 	%f65, [%r5+4];
	fma.rn.f32 	%f66, %f60, %f65, %f64;
	ld.shared.f32 	%f67, [%r5+8];
	fma.rn.f32 	%f68, %f61, %f67, %f66;
	ld.shared.f32 	%f69, [%r5+12];
	fma.rn.f32 	%f82, %f62, %f69, %f68;
$L__BB3_20:
	setp.ne.s32 	%p23, %r3, 0;
	mov.b32 	%r49, %f82;
	shfl.sync.down.b32	%r50|%p24, %r49, 16, 31, -1;
	mov.b32 	%f70, %r50;
	add.f32 	%f71, %f82, %f70;
	mov.b32 	%r51, %f71;
	shfl.sync.down.b32	%r52|%p25, %r51, 8, 31, -1;
	mov.b32 	%f72, %r52;
	add.f32 	%f73, %f71, %f72;
	mov.b32 	%r53, %f73;
	shfl.sync.down.b32	%r54|%p26, %r53, 4, 31, -1;
	mov.b32 	%f74, %r54;
	add.f32 	%f75, %f73, %f74;
	mov.b32 	%r55, %f75;
	shfl.sync.down.b32	%r56|%p27, %r55, 2, 31, -1;
	mov.b32 	%f76, %r56;
	add.f32 	%f77, %f75, %f76;
	mov.b32 	%r57, %f77;
	shfl.sync.down.b32	%r58|%p28, %r57, 1, 31, -1;
	mov.b32 	%f78, %r58;
	add.f32 	%f11, %f77, %f78;
	@%p23 bra 	$L__BB3_24;
	add.s64 	%rd39, %rd6, %rd43;
	ld.global.nc.f32 	%f79, [%rd39];
	add.f32 	%f12, %f11, %f79;
	setp.ltu.f32 	%p29, %f12, 0f00000000;
	@%p29 bra 	$L__BB3_23;
	add.s64 	%rd40, %rd4, %rd43;
	st.global.f32 	[%rd40], %f12;
	bra.uni 	$L__BB3_24;
$L__BB3_23:
	add.s64 	%rd41, %rd4, %rd43;
	mov.b32 	%r59, 0;
	st.global.u32 	[%rd41], %r59;
$L__BB3_24:
	add.s32 	%r60, %r61, %r2;
	add.s32 	%r61, %r60, %r2;
	add.s64 	%rd43, %rd43, %rd5;
	add.s64 	%rd42, %rd42, %rd8;
	setp.lt.u32 	%p30, %r61, 84;
	@%p30 bra 	$L__BB3_12;
$L__BB3_25:
	ret;

}
	// .globl	_Z13relugemv_new3PfS_S_S_ii
.visible .entry _Z13relugemv_new3PfS_S_S_ii(
	.param .u64 .ptr .align 1 _Z13relugemv_new3PfS_S_S_ii_param_0,
	.param .u64 .ptr .align 1 _Z13relugemv_new3PfS_S_S_ii_param_1,
	.param .u64 .ptr .align 1 _Z13relugemv_new3PfS_S_S_ii_param_2,
	.param .u64 .ptr .align 1 _Z13relugemv_new3PfS_S_S_ii_param_3,
	.param .u32 _Z13relugemv_new3PfS_S_S_ii_param_4,
	.param .u32 _Z13relugemv_new3PfS_S_S_ii_param_5
)
{
	.reg .pred 	%p<12>;
	.reg .b32 	%r<27>;
	.reg .b32 	%f<29>;
	.reg .b64 	%rd<25>;
	// demoted variable
	.shared .align 4 .b8 _ZZ13relugemv_new3PfS_S_S_iiE3x_s[1024];
	ld.param.u64 	%rd11, [_Z13relugemv_new3PfS_S_S_ii_param_0];
	ld.param.u64 	%rd12, [_Z13relugemv_new3PfS_S_S_ii_param_1];
	ld.param.u64 	%rd13, [_Z13relugemv_new3PfS_S_S_ii_param_2];
	ld.param.u64 	%rd14, [_Z13relugemv_new3PfS_S_S_ii_param_3];
	cvta.to.global.u64 	%rd1, %rd14;
	mov.u32 	%r26, %tid.y;
	mov.u32 	%r2, %ntid.y;
	mov.u32 	%r3, %tid.x;
	mov.u32 	%r8, %ntid.x;
	mad.lo.s32 	%r4, %r26, %r8, %r3;
	setp.gt.u32 	%p1, %r4, 83;
	@%p1 bra 	$L__BB4_2;
	cvta.to.global.u64 	%rd15, %rd13;
	mul.wide.u32 	%rd16, %r4, 4;
	add.s64 	%rd17, %rd15, %rd16;
	ld.global.nc.f32 	%f5, [%rd17];
	shl.b32 	%r9, %r4, 2;
	mov.u32 	%r10, _ZZ13relugemv_new3PfS_S_S_iiE3x_s;
	add.s32 	%r11, %r10, %r9;
	st.shared.f32 	[%r11], %f5;
$L__BB4_2:
	bar.sync 	0;
	setp.gt.u32 	%p2, %r26, 9;
	@%p2 bra 	$L__BB4_11;
	shl.b32 	%r12, %r3, 5;
	mov.u32 	%r13, _ZZ13relugemv_new3PfS_S_S_iiE3x_s;
	add.s32 	%r5, %r13, %r12;
	mul.wide.u32 	%rd24, %r26, 4;
	mul.wide.u32 	%rd3, %r2, 4;
	mad.lo.s32 	%r14, %r26, 21, %r3;
	mul.wide.u32 	%rd18, %r14, 16;
	cvta.to.global.u64 	%rd19, %rd11;
	add.s64 	%rd23, %rd19, %rd18;
	mul.wide.u32 	%rd5, %r2, 336;
	cvta.to.global.u64 	%rd6, %rd12;
$L__BB4_4:
	setp.gt.u32 	%p3, %r3, 20;
	mov.f32 	%f28, 0f00000000;
	@%p3 bra 	$L__BB4_6;
	ld.global.nc.v4.f32 	{%f7, %f8, %f9, %f10}, [%rd23];
	ld.shared.f32 	%f11, [%r5];
	fma.rn.f32 	%f12, %f7, %f11, 0f00000000;
	ld.shared.f32 	%f13, [%r5+4];
	fma.rn.f32 	%f14, %f8, %f13, %f12;
	ld.shared.f32 	%f15, [%r5+8];
	fma.rn.f32 	%f16, %f9, %f15, %f14;
	ld.shared.f32 	%f17, [%r5+12];
	fma.rn.f32 	%f28, %f10, %f17, %f16;
$L__BB4_6:
	setp.ne.s32 	%p4, %r3, 0;
	mov.b32 	%r15, %f28;
	shfl.sync.down.b32	%r16|%p5, %r15, 16, 31, -1;
	mov.b32 	%f18, %r16;
	add.f32 	%f19, %f28, %f18;
	mov.b32 	%r17, %f19;
	shfl.sync.down.b32	%r18|%p6, %r17, 8, 31, -1;
	mov.b32 	%f20, %r18;
	add.f32 	%f21, %f19, %f20;
	mov.b32 	%r19, %f21;
	shfl.sync.down.b32	%r20|%p7, %r19, 4, 31, -1;
	mov.b32 	%f22, %r20;
	add.f32 	%f23, %f21, %f22;
	mov.b32 	%r21, %f23;
	shfl.sync.down.b32	%r22|%p8, %r21, 2, 31, -1;
	mov.b32 	%f24, %r22;
	add.f32 	%f25, %f23, %f24;
	mov.b32 	%r23, %f25;
	shfl.sync.down.b32	%r24|%p9, %r23, 1, 31, -1;
	mov.b32 	%f26, %r24;
	add.f32 	%f3, %f25, %f26;
	@%p4 bra 	$L__BB4_10;
	add.s64 	%rd20, %rd6, %rd24;
	ld.global.nc.f32 	%f27, [%rd20];
	add.f32 	%f4, %f3, %f27;
	setp.ltu.f32 	%p10, %f4, 0f00000000;
	@%p10 bra 	$L__BB4_9;
	add.s64 	%rd21, %rd1, %rd24;
	st.global.f32 	[%rd21], %f4;
	bra.uni 	$L__BB4_10;
$L__BB4_9:
	add.s64 	%rd22, %rd1, %rd24;
	mov.b32 	%r25, 0;
	st.global.u32 	[%rd22], %r25;
$L__BB4_10:
	add.s32 	%r26, %r26, %r2;
	add.s64 	%rd24, %rd24, %rd3;
	add.s64 	%rd23, %rd23, %rd5;
	setp.lt.u32 	%p11, %r26, 10;
	@%p11 bra 	$L__BB4_4;
$L__BB4_11:
	ret;

}


// ===== COMPILED SASS (sm_100) =====

	.target	sm_100

	.elftype	@"ET_EXEC"


//--------------------- .note.nv.tkinfo           --------------------------
	.section	.note.nv.tkinfo,"",@"SHT_NOTE"
	.sectionflags	@"SHF_NOTE_NV_TKINFO"
	.tkinfo
        /*0018*/ 	.word	0x00000002
        /*0030*/ 	.string	""
        /*0030*/ 	.string	"ptxas"
        /*0030*/ 	.string	"Cuda compilation tools, release 13.0, V13.0.88"
        /*0030*/ 	.string	"Build cuda_13.0.r13.0/compiler.36424714_0"
        /*0030*/ 	.string	"-arch sm_100 -m 64 "



//--------------------- .note.nv.cuinfo           --------------------------
	.section	.note.nv.cuinfo,"",@"SHT_NOTE"
	.sectionflags	@"SHF_NOTE_NV_CUINFO"
        /*0018*/ 	.short	0x0002
        /*001a*/ 	.short	0x0064
        /*001c*/ 	.short	0x0082
	.zero		2


//--------------------- .nv.info                  --------------------------
	.section	.nv.info,"",@"SHT_CUDA_INFO"
	.align	4


	//----- nvinfo : EIATTR_REGCOUNT
	.align		4
        /*0000*/ 	.byte	0x04, 0x2f
        /*0002*/ 	.short	(.L_2 - .L_1)
	.align		4
.L_1:
        /*0004*/ 	.word	index@(_Z8reluGemvPfS_S_S_ii)
        /*0008*/ 	.word	0x00000020


	//----- nvinfo : EIATTR_FRAME_SIZE
	.align		4
.L_2:
        /*000c*/ 	.byte	0x04, 0x11
        /*000e*/ 	.short	(.L_4 - .L_3)
	.align		4
.L_3:
        /*0010*/ 	.word	index@(_Z8reluGemvPfS_S_S_ii)
        /*0014*/ 	.word	0x00000008


	//----- nvinfo : EIATTR_REGCOUNT
	.align		4
.L_4:
        /*0018*/ 	.byte	0x04, 0x2f
        /*001a*/ 	.short	(.L_6 - .L_5)
	.align		4
.L_5:
        /*001c*/ 	.word	index@(_Z15relugemv_fusionPfS_S_S_S_S_S_S_S_i)
        /*0020*/ 	.word	0x00000028


	//----- nvinfo : EIATTR_FRAME_SIZE
	.align		4
.L_6:
        /*0024*/ 	.byte	0x04, 0x11
        /*0026*/ 	.short	(.L_8 - .L_7)
	.align		4
.L_7:
        /*0028*/ 	.word	index@(_Z15relugemv_fusionPfS_S_S_S_S_S_S_S_i)
        /*002c*/ 	.word	0x00000000


	//----- nvinfo : EIATTR_REGCOUNT
	.align		4
.L_8:
        /*0030*/ 	.byte	0x04, 0x2f
        /*0032*/ 	.short	(.L_10 - .L_9)
	.align		4
.L_9:
        /*0034*/ 	.word	index@(_Z12relugemv_newPfS_S_S_ii)
        /*0038*/ 	.word	0x00000027


	//----- nvinfo : EIATTR_FRAME_SIZE
	.align		4
.L_10:
        /*003c*/ 	.byte	0x04, 0x11
        /*003e*/ 	.short	(.L_12 - .L_11)
	.align		4
.L_11:
        /*0040*/ 	.word	index@(_Z12relugemv_newPfS_S_S_ii)
        /*0044*/ 	.word	0x00000000


	//----- nvinfo : EIATTR_REGCOUNT
	.align		4
.L_12:
        /*0048*/ 	.byte	0x04, 0x2f
        /*004a*/ 	.short	(.L_14 - .L_13)
	.align		4
.L_13:
        /*004c*/ 	.word	index@(_Z13relugemv_new2PfS_S_S_ii)
        /*0050*/ 	.word	0x00000020


	//----- nvinfo : EIATTR_FRAME_SIZE
	.align		4
.L_14:
        /*0054*/ 	.byte	0x04, 0x11
        /*0056*/ 	.short	(.L_16 - .L_15)
	.align		4
.L_15:
        /*0058*/ 	.word	index@(_Z13relugemv_new2PfS_S_S_ii)
        /*005c*/ 	.word	0x00000000


	//----- nvinfo : EIATTR_REGCOUNT
	.align		4
.L_16:
        /*0060*/ 	.byte	0x04, 0x2f
        /*0062*/ 	.short	(.L_18 - .L_17)
	.align		4
.L_17:
        /*0064*/ 	.word	index@(_Z13relugemv_new3PfS_S_S_ii)
        /*0068*/ 	.word	0x00000014


	//----- nvinfo : EIATTR_FRAME_SIZE
	.align		4
.L_18:
        /*006c*/ 	.byte	0x04, 0x11
        /*006e*/ 	.short	(.L_20 - .L_19)
	.align		4
.L_19:
        /*0070*/ 	.word	index@(_Z13relugemv_new3PfS_S_S_ii)
        /*0074*/ 	.word	0x00000000


	//----- nvinfo : EIATTR_MIN_STACK_SIZE
	.align		4
.L_20:
        /*0078*/ 	.byte	0x04, 0x12
        /*007a*/ 	.short	(.L_22 - .L_21)
	.align		4
.L_21:
        /*007c*/ 	.word	index@(_Z13relugemv_new3PfS_S_S_ii)
        /*0080*/ 	.word	0x00000000


	//----- nvinfo : EIATTR_MIN_STACK_SIZE
	.align		4
.L_22:
        /*0084*/ 	.byte	0x04, 0x12
        /*0086*/ 	.short	(.L_24 - .L_23)
	.align		4
.L_23:
        /*0088*/ 	.word	index@(_Z13relugemv_new2PfS_S_S_ii)
        /*008c*/ 	.word	0x00000000


	//----- nvinfo : EIATTR_MIN_STACK_SIZE
	.align		4
.L_24:
        /*0090*/ 	.byte	0x04, 0x12
        /*0092*/ 	.short	(.L_26 - .L_25)
	.align		4
.L_25:
        /*0094*/ 	.word	index@(_Z12relugemv_newPfS_S_S_ii)
        /*0098*/ 	.word	0x00000000


	//----- nvinfo : EIATTR_MIN_STACK_SIZE
	.align		4
.L_26:
        /*009c*/ 	.byte	0x04, 0x12
        /*009e*/ 	.short	(.L_28 - .L_27)
	.align		4
.L_27:
        /*00a0*/ 	.word	index@(_Z15relugemv_fusionPfS_S_S_S_S_S_S_S_i)
        /*00a4*/ 	.word	0x00000000


	//----- nvinfo : EIATTR_MIN_STACK_SIZE
	.align		4
.L_28:
        /*00a8*/ 	.byte	0x04, 0x12
        /*00aa*/ 	.short	(.L_30 - .L_29)
	.align		4
.L_29:
        /*00ac*/ 	.word	index@(_Z8reluGemvPfS_S_S_ii)
        /*00b0*/ 	.word	0x00000008
.L_30:


//--------------------- .nv.compat                --------------------------
	.section	.nv.compat,"",@"SHT_CUDA_COMPAT_INFO"
	.align	4
        /*0000*/ 	.byte	0x02, 0x09, 0x00, 0x00, 0x02, 0x02, 0x01, 0x00, 0x02, 0x05, 0x05, 0x00, 0x03, 0x07, 0x01, 0x01
        /*0010*/ 	.byte	0x02, 0x03, 0x00, 0x00, 0x02, 0x06, 0x01, 0x00, 0x04, 0x0b, 0x08, 0x00, 0x09, 0x00, 0x00, 0x00
        /*0020*/ 	.byte	0x00, 0x00, 0x00, 0x00


//--------------------- .nv.info._Z13relugemv_new3PfS_S_S_ii --------------------------
	.section	.nv.info._Z13relugemv_new3PfS_S_S_ii,"",@"SHT_CUDA_INFO"
	.sectionflags	@""
	.align	4


	//----- nvinfo : EIATTR_CUDA_API_VERSION
	.align		4
        /*0000*/ 	.byte	0x04, 0x37
        /*0002*/ 	.short	(.L_32 - .L_31)
.L_31:
        /*0004*/ 	.word	0x00000082


	//----- nvinfo : EIATTR_KPARAM_INFO
	.align		4
.L_32:
        /*0008*/ 	.byte	0x04, 0x17
        /*000a*/ 	.short	(.L_34 - .L_33)
.L_33:
        /*000c*/ 	.word	0x00000000
        /*0010*/ 	.short	0x0005
        /*0012*/ 	.short	0x0024
        /*0014*/ 	.byte	0x00, 0xf0, 0x11, 0x00


	//----- nvinfo : EIATTR_KPARAM_INFO
	.align		4
.L_34:
        /*0018*/ 	.byte	0x04, 0x17
        /*001a*/ 	.short	(.L_36 - .L_35)
.L_35:
        /*001c*/ 	.word	0x00000000
        /*0020*/ 	.short	0x0004
        /*0022*/ 	.short	0x0020
        /*0024*/ 	.byte	0x00, 0xf0, 0x11, 0x00


	//----- nvinfo : EIATTR_KPARAM_INFO
	.align		4
.L_36:
        /*0028*/ 	.byte	0x04, 0x17
        /*002a*/ 	.short	(.L_38 - .L_37)
.L_37:
        /*002c*/ 	.word	0x00000000
        /*0030*/ 	.short	0x0003
        /*0032*/ 	.short	0x0018
        /*0034*/ 	.byte	0x00, 0xf5, 0x21, 0x00


	//----- nvinfo : EIATTR_KPARAM_INFO
	.align		4
.L_38:
        /*0038*/ 	.byte	0x04, 0x17
        /*003a*/ 	.short	(.L_40 - .L_39)
.L_39:
        /*003c*/ 	.word	0x00000000
        /*0040*/ 	.short	0x0002
        /*0042*/ 	.short	0x0010
        /*0044*/ 	.byte	0x00, 0xf5, 0x21, 0x00


	//----- nvinfo : EIATTR_KPARAM_INFO
	.align		4
.L_40:
        /*0048*/ 	.byte	0x04, 0x17
        /*004a*/ 	.short	(.L_42 - .L_41)
.L_41:
        /*004c*/ 	.word	0x00000000
        /*0050*/ 	.short	0x0001
        /*0052*/ 	.short	0x0008
        /*0054*/ 	.byte	0x00, 0xf5, 0x21, 0x00


	//----- nvinfo : EIATTR_KPARAM_INFO
	.align		4
.L_42:
        /*0058*/ 	.byte	0x04, 0x17
        /*005a*/ 	.short	(.L_44 - .L_43)
.L_43:
        /*005c*/ 	.word	0x00000000
        /*0060*/ 	.short	0x0000
        /*0062*/ 	.short	0x0000
        /*0064*/ 	.byte	0x00, 0xf5, 0x21, 0x00


	//----- nvinfo : EIATTR_SPARSE_MMA_MASK
	.align		4
.L_44:
        /*0068*/ 	.byte	0x03, 0x50
        /*006a*/ 	.short	0x0000


	//----- nvinfo : EIATTR_MAXREG_COUNT
	.align		4
        /*006c*/ 	.byte	0x03, 0x1b
        /*006e*/ 	.short	0x00ff


	//----- nvinfo : EIATTR_NUM_BARRIERS
	.align		4
        /*0070*/ 	.byte	0x02, 0x4c
        /*0072*/ 	.byte	0x01
	.zero		1


	//----- nvinfo : EIATTR_MERCURY_ISA_VERSION
	.align		4
        /*0074*/ 	.byte	0x03, 0x5f
        /*0076*/ 	.short	0x0101


	//----- nvinfo : EIATTR_COOP_GROUP_MASK_REGIDS
	.align		4
        /*0078*/ 	.byte	0x04, 0x29
        /*007a*/ 	.short	(.L_46 - .L_45)


	//   ....[0]....
.L_45:
        /*007c*/ 	.word	0xffffffff


	//   ....[1]....
        /*0080*/ 	.word	0xffffffff


	//   ....[2]....
        /*0084*/ 	.word	0xffffffff


	//   ....[3]....
        /*0088*/ 	.word	0xffffffff


	//   ....[4]....
        /*008c*/ 	.word	0xffffffff


	//   ....[5]....
        /*0090*/ 	.word	0x0500000a


	//   ....[6]....
        /*0094*/ 	.word	0x0500000a


	//   ....[7]....
        /*0098*/ 	.word	0x0500000a


	//   ....[8]....
        /*009c*/ 	.word	0x0500000a


	//   ....[9]....
        /*00a0*/ 	.word	0x0500000a


	//----- nvinfo : EIATTR_COOP_GROUP_INSTR_OFFSETS
	.align		4
.L_46:
        /*00a4*/ 	.byte	0x04, 0x28
        /*00a6*/ 	.short	(.L_48 - .L_47)


	//   ....[0]....
.L_47:
        /*00a8*/ 	.word	0x000002b0


	//   ....[1]....
        /*00ac*/ 	.word	0x000002d0


	//   ....[2]....
        /*00b0*/ 	.word	0x000002f0


	//   ....[3]....
        /*00b4*/ 	.word	0x00000310


	//   ....[4]....
        /*00b8*/ 	.word	0x00000330


	//   ....[5]....
        /*00bc*/ 	.word	0x000004d0


	//   ....[6]....
        /*00c0*/ 	.word	0x00000560


	//   ....[7]....
        /*00c4*/ 	.word	0x000005d0


	//   ....[8]....
        /*00c8*/ 	.word	0x00000640


	//   ....[9]....
        /*00cc*/ 	.word	0x000006b0


	//----- nvinfo : EIATTR_VRC_CTA_INIT_COUNT
	.align		4
.L_48:
        /*00d0*/ 	.byte	0x02, 0x4a
	.zero		1
	.zero		1


	//----- nvinfo : EIATTR_EXIT_INSTR_OFFSETS
	.align		4
        /*00d4*/ 	.byte	0x04, 0x1c
        /*00d6*/ 	.short	(.L_50 - .L_49)


	//   ....[0]....
.L_49:
        /*00d8*/ 	.word	0x00000150


	//   ....[1]....
        /*00dc*/ 	.word	0x00000460


	//----- nvinfo : EIATTR_CRS_STACK_SIZE
	.align		4
.L_50:
        /*00e0*/ 	.byte	0x04, 0x1e
        /*00e2*/ 	.short	(.L_52 - .L_51)
.L_51:
        /*00e4*/ 	.word	0x00000000


	//----- nvinfo : EIATTR_CBANK_PARAM_SIZE
	.align		4
.L_52:
        /*00e8*/ 	.byte	0x03, 0x19
        /*00ea*/ 	.short	0x0028


	//----- nvinfo : EIATTR_PARAM_CBANK
	.align		4
        /*00ec*/ 	.byte	0x04, 0x0a
        /*00ee*/ 	.short	(.L_54 - .L_53)
	.align		4
.L_53:
        /*00f0*/ 	.word	index@(.nv.constant0._Z13relugemv_new3PfS_S_S_ii)
        /*00f4*/ 	.short	0x0380
        /*00f6*/ 	.short	0x0028


	//----- nvinfo : EIATTR_SW_WAR
	.align		4
.L_54:
        /*00f8*/ 	.byte	0x04, 0x36
        /*00fa*/ 	.short	(.L_56 - .L_55)
.L_55:
        /*00fc*/ 	.word	0x00000008
.L_56:


//--------------------- .nv.info._Z13relugemv_new2PfS_S_S_ii --------------------------
	.section	.nv.info._Z13relugemv_new2PfS_S_S_ii,"",@"SHT_CUDA_INFO"
	.sectionflags	@""
	.align	4


	//----- nvinfo : EIATTR_CUDA_API_VERSION
	.align		4
        /*0000*/ 	.byte	0x04, 0x37
        /*0002*/ 	.short	(.L_58 - .L_57)
.L_57:
        /*0004*/ 	.word	0x00000082


	//----- nvinfo : EIATTR_KPARAM_INFO
	.align		4
.L_58:
        /*0008*/ 	.byte	0x04, 0x17
        /*000a*/ 	.short	(.L_60 - .L_59)
.L_59:
        /*000c*/ 	.word	0x00000000
        /*0010*/ 	.short	0x0005
        /*0012*/ 	.short	0x0024
        /*0014*/ 	.byte	0x00, 0xf0, 0x11, 0x00


	//----- nvinfo : EIATTR_KPARAM_INFO
	.align		4
.L_60:
        /*0018*/ 	.byte	0x04, 0x17
        /*001a*/ 	.short	(.L_62 - .L_61)
.L_61:
        /*001c*/ 	.word	0x00000000
        /*0020*/ 	.short	0x0004
        /*0022*/ 	.short	0x0020
        /*0024*/ 	.byte	0x00, 0xf0, 0x11, 0x00


	//----- nvinfo : EIATTR_KPARAM_INFO
	.align		4
.L_62:
        /*0028*/ 	.byte	0x04, 0x17
        /*002a*/ 	.short	(.L_64 - .L_63)
.L_63:
        /*002c*/ 	.word	0x00000000
        /*0030*/ 	.short	0x0003
        /*0032*/ 	.short	0x0018
        /*0034*/ 	.byte	0x00, 0xf5, 0x21, 0x00


	//----- nvinfo : EIATTR_KPARAM_INFO
	.align		4
.L_64:
        /*0038*/ 	.byte	0x04, 0x17
        /*003a*/ 	.short	(.L_66 - .L_65)
.L_65:
        /*003c*/ 	.word	0x00000000
        /*0040*/ 	.short	0x0002
        /*0042*/ 	.short	0x0010
        /*0044*/ 	.byte	0x00, 0xf5, 0x21, 0x00


	//----- nvinfo : EIATTR_KPARAM_INFO
	.align		4
.L_66:
        /*0048*/ 	.byte	0x04, 0x17
        /*004a*/ 	.short	(.L_68 - .L_67)
.L_67:
        /*004c*/ 	.word	0x00000000
        /*0050*/ 	.short	0x0001
        /*0052*/ 	.short	0x0008
        /*0054*/ 	.byte	0x00, 0xf5, 0x21, 0x00


	//----- nvinfo : EIATTR_KPARAM_INFO
	.align		4
.L_68:
        /*0058*/ 	.byte	0x04, 0x17
        /*005a*/ 	.short	(.L_70 - .L_69)
.L_69:
        /*005c*/ 	.word	0x00000000
        /*0060*/ 	.short	0x0000
        /*0062*/ 	.short	0x0000
        /*0064*/ 	.byte	0x00, 0xf5, 0x21, 0x00


	//----- nvinfo : EIATTR_SPARSE_MMA_MASK
	.align		4
.L_70:
        /*0068*/ 	.byte	0x03, 0x50
        /*006a*/ 	.short	0x0000


	//----- nvinfo : EIATTR_MAXREG_COUNT
	.align		4
        /*006c*/ 	.byte	0x03, 0x1b
        /*006e*/ 	.short	0x00ff


	//----- nvinfo : EIATTR_NUM_BARRIERS
	.align		4
        /*0070*/ 	.byte	0x02, 0x4c
        /*0072*/ 	.byte	0x01
	.zero		1


	//----- nvinfo : EIATTR_MERCURY_ISA_VERSION
	.align		4
        /*0074*/ 	.byte	0x03, 0x5f
        /*0076*/ 	.short	0x0101


	//----- nvinfo : EIATTR_COOP_GROUP_MASK_REGIDS
	.align		4
        /*0078*/ 	.byte	0x04, 0x29
        /*007a*/ 	.short	(.L_72 - .L_71)


	//   ....[0]....
.L_71:
        /*007c*/ 	.word	0xffffffff


	//   ....[1]....
        /*0080*/ 	.word	0xffffffff


	//   ....[2]....
        /*0084*/ 	.word	0xffffffff


	//   ....[3]....
        /*0088*/ 	.word	0xffffffff


	//   ....[4]....
        /*008c*/ 	.word	0xffffffff


	//   ....[5]....
        /*0090*/ 	.word	0xffffffff


	//   ....[6]....
        /*0094*/ 	.word	0xffffffff


	//   ....[7]....
        /*0098*/ 	.word	0xffffffff


	//   ....[8]....
        /*009c*/ 	.word	0xffffffff


	//   ....[9]....
        /*00a0*/ 	.word	0xffffffff


	//   ....[10]....
        /*00a4*/ 	.word	0xffffffff


	//   ....[11]....
        /*00a8*/ 	.word	0xffffffff


	//   ....[12]....
        /*00ac*/ 	.word	0xffffffff


	//   ....[13]....
        /*00b0*/ 	.word	0xffffffff


	//   ....[14]....
        /*00b4*/ 	.word	0xffffffff


	//   ....[15]....
        /*00b8*/ 	.word	0x05000004


	//   ....[16]....
        /*00bc*/ 	.word	0x05000004


	//   ....[17]....
        /*00c0*/ 	.word	0x05000004


	//   ....[18]....
        /*00c4*/ 	.word	0x05000004


	//   ....[19]....
        /*00c8*/ 	.word	0x05000004


	//   ....[20]....
        /*00cc*/ 	.word	0x05000004


	//   ....[21]....
        /*00d0*/ 	.word	0x05000004


	//   ....[22]....
        /*00d4*/ 	.word	0x05000004


	//   ....[23]....
        /*00d8*/ 	.word	0x05000004


	//   ....[24]....
        /*00dc*/ 	.word	0x05000004


	//   ....[25]....
        /*00e0*/ 	.word	0x05000004


	//   ....[26]....
        /*00e4*/ 	.word	0x05000004


	//   ....[27]....
        /*00e8*/ 	.word	0x05000004


	//   ....[28]....
        /*00ec*/ 	.word	0x05000004


	//   ....[29]....
        /*00f0*/ 	.word	0x05000004


	//----- nvinfo : EIATTR_COOP_GROUP_INSTR_OFFSETS
	.align		4
.L_72:
        /*00f4*/ 	.byte	0x04, 0x28
        /*00f6*/ 	.short	(.L_74 - .L_73)


	//   ....[0]....
.L_73:
        /*00f8*/ 	.word	0x000004b0


	//   ....[1]....
        /*00fc*/ 	.word	0x000004d0


	//   ....[2]....
        /*0100*/ 	.word	0x000004f0


	//   ....[3]....
        /*0104*/ 	.word	0x00000510


	//   ....[4]....
        /*0108*/ 	.word	0x00000530


	//   ....[5]....
        /*010c*/ 	.word	0x000007b0


	//   ....[6]....
        /*0110*/ 	.word	0x000007d0


	//   ....[7]....
        /*0114*/ 	.word	0x000007f0


	//   ....[8]....
        /*0118*/ 	.word	0x00000810


	//   ....[9]....
        /*011c*/ 	.word	0x00000830


	//   ....[10]....
        /*0120*/ 	.word	0x000009f0


	//   ....[11]....
        /*0124*/ 	.word	0x00000a10


	//   ....[12]....
        /*0128*/ 	.word	0x00000a30


	//   ....[13]....
        /*012c*/ 	.word	0x00000a50


	//   ....[14]....
        /*0130*/ 	.word	0x00000a70


	//   ....[15]....
        /*0134*/ 	.word	0x00000c00


	//   ....[16]....
        /*0138*/ 	.word	0x00000c60


	//   ....[17]....
        /*013c*/ 	.word	0x00000cc0


	//   ....[18]....
        /*0140*/ 	.word	0x00000d20


	//   ....[19]....
        /*0144*/ 	.word	0x00000d80


	//   ....[20]....
        /*0148*/ 	.word	0x00000e10


	//   ....[21]....
        /*014c*/ 	.word	0x00000ea0


	//   ....[22]....
        /*0150*/ 	.word	0x00000f00


	//   ....[23]....
        /*0154*/ 	.word	0x00000f60


	//   ....[24]....
        /*0158*/ 	.word	0x00000fc0


	//   ....[25]....
        /*015c*/ 	.word	0x00001050


	//   ....[26]....
        /*0160*/ 	.word	0x000010e0


	//   ....[27]....
        /*0164*/ 	.word	0x00001140


	//   ....[28]....
        /*0168*/ 	.word	0x000011a0


	//   ....[29]....
        /*016c*/ 	.word	0x00001200


	//----- nvinfo : EIATTR_VRC_CTA_INIT_COUNT
	.align		4
.L_74:
        /*0170*/ 	.byte	0x02, 0x4a
	.zero		1
	.zero		1


	//----- nvinfo : EIATTR_EXIT_INSTR_OFFSETS
	.align		4
        /*0174*/ 	.byte	0x04, 0x1c
        /*0176*/ 	.short	(.L_76 - .L_75)


	//   ....[0]....
.L_75:
        /*0178*/ 	.word	0x00000180


	//   ....[1]....
        /*017c*/ 	.word	0x00000640


	//   ....[2]....
        /*0180*/ 	.word	0x00000ba0


	//----- nvinfo : EIATTR_CRS_STACK_SIZE
	.align		4
.L_76:
        /*0184*/ 	.byte	0x04, 0x1e
        /*0186*/ 	.short	(.L_78 - .L_77)
.L_77:
        /*0188*/ 	.word	0x00000000


	//----- nvinfo : EIATTR_CBANK_PARAM_SIZE
	.align		4
.L_78:
        /*018c*/ 	.byte	0x03, 0x19
        /*018e*/ 	.short	0x0028


	//----- nvinfo : EIATTR_PARAM_CBANK
	.align		4
        /*0190*/ 	.byte	0x04, 0x0a
        /*0192*/ 	.short	(.L_80 - .L_79)
	.align		4
.L_79:
        /*0194*/ 	.word	index@(.nv.constant0._Z13relugemv_new2PfS_S_S_ii)
        /*0198*/ 	.short	0x0380
        /*019a*/ 	.short	0x0028


	//----- nvinfo : EIATTR_SW_WAR
	.align		4
.L_80:
        /*019c*/ 	.byte	0x04, 0x36
        /*019e*/ 	.short	(.L_82 - .L_81)
.L_81:
        /*01a0*/ 	.word	0x00000008
.L_82:


//--------------------- .nv.info._Z12relugemv_newPfS_S_S_ii --------------------------
	.section	.nv.info._Z12relugemv_newPfS_S_S_ii,"",@"SHT_CUDA_INFO"
	.sectionflags	@""
	.align	4


	//----- nvinfo : EIATTR_CUDA_API_VERSION
	.align		4
        /*0000*/ 	.byte	0x04, 0x37
        /*0002*/ 	.short	(.L_84 - .L_83)
.L_83:
        /*0004*/ 	.word	0x00000082


	//----- nvinfo : EIATTR_KPARAM_INFO
	.align		4
.L_84:
        /*0008*/ 	.byte	0x04, 0x17
        /*000a*/ 	.short	(.L_86 - .L_85)
.L_85:
        /*000c*/ 	.word	0x00000000
        /*0010*/ 	.short	0x0005
        /*0012*/ 	.short	0x0024
        /*0014*/ 	.byte	0x00, 0xf0, 0x11, 0x00


	//----- nvinfo : EIATTR_KPARAM_INFO
	.align		4
.L_86:
        /*0018*/ 	.byte	0x04, 0x17
        /*001a*/ 	.short	(.L_88 - .L_87)
.L_87:
        /*001c*/ 	.word	0x00000000
        /*0020*/ 	.short	0x0004
        /*0022*/ 	.short	0x0020
        /*0024*/ 	.byte	0x00, 0xf0, 0x11, 0x00


	//----- nvinfo : EIATTR_KPARAM_INFO
	.align		4
.L_88:
        /*0028*/ 	.byte	0x04, 0x17
        /*002a*/ 	.short	(.L_90 - .L_89)
.L_89:
        /*002c*/ 	.word	0x00000000
        /*0030*/ 	.short	0x0003
        /*0032*/ 	.short	0x0018
        /*0034*/ 	.byte	0x00, 0xf5, 0x21, 0x00


	//----- nvinfo : EIATTR_KPARAM_INFO
	.align		4
.L_90:
        /*0038*/ 	.byte	0x04, 0x17
        /*003a*/ 	.short	(.L_92 - .L_91)
.L_91:
        /*003c*/ 	.word	0x00000000
        /*0040*/ 	.short	0x0002
        /*0042*/ 	.short	0x0010
        /*0044*/ 	.byte	0x00, 0xf5, 0x21, 0x00


	//----- nvinfo : EIATTR_KPARAM_INFO
	.align		4
.L_92:
        /*0048*/ 	.byte	0x04, 0x17
        /*004a*/ 	.short	(.L_94 - .L_93)
.L_93:
        /*004c*/ 	.word	0x00000000
        /*0050*/ 	.short	0x0001
        /*0052*/ 	.short	0x0008
        /*0054*/ 	.byte	0x00, 0xf5, 0x21, 0x00


	//----- nvinfo : EIATTR_KPARAM_INFO
	.align		4
.L_94:
        /*0058*/ 	.byte	0x04, 0x17
        /*005a*/ 	.short	(.L_96 - .L_95)
.L_95:
        /*005c*/ 	.word	0x00000000
        /*0060*/ 	.short	0x0000
        /*0062*/ 	.short	0x0000
        /*0064*/ 	.byte	0x00, 0xf5, 0x21, 0x00


	//----- nvinfo : EIATTR_SPARSE_MMA_MASK
	.align		4
.L_96:
        /*0068*/ 	.byte	0x03, 0x50
        /*006a*/ 	.short	0x0000


	//----- nvinfo : EIATTR_MAXREG_COUNT
	.align		4
        /*006c*/ 	.byte	0x03, 0x1b
        /*006e*/ 	.short	0x00ff


	//----- nvinfo : EIATTR_NUM_BARRIERS
	.align		4
        /*0070*/ 	.byte	0x02, 0x4c
        /*0072*/ 	.byte	0x01
	.zero		1


	//----- nvinfo : EIATTR_MERCURY_ISA_VERSION
	.align		4
        /*0074*/ 	.byte	0x03, 0x5f
        /*0076*/ 	.short	0x0101


	//----- nvinfo : EIATTR_UNUSED_LOAD_BYTE_OFFSET
	.align		4
        /*0078*/ 	.byte	0x04, 0x44
        /*007a*/ 	.short	(.L_98 - .L_97)


	//   ....[0]....
.L_97:
        /*007c*/ 	.word	0x00000420
        /*0080*/ 	.word	0x0000fff0


	//   ....[1]....
        /*0084*/ 	.word	0x00000760
        /*0088*/ 	.word	0x0000fff0


	//   ....[2]....
        /*008c*/ 	.word	0x000008c0
        /*0090*/ 	.word	0x0000fff0


	//----- nvinfo : EIATTR_COOP_GROUP_MASK_REGIDS
	.align		4
.L_98:
        /*0094*/ 	.byte	0x04, 0x29
        /*0096*/ 	.short	(.L_100 - .L_99)


	//   ....[0]....
.L_99:
        /*0098*/ 	.word	0xffffffff


	//   ....[1]....
        /*009c*/ 	.word	0xffffffff


	//   ....[2]....
        /*00a0*/ 	.word	0xffffffff


	//   ....[3]....
        /*00a4*/ 	.word	0xffffffff


	//   ....[4]....
        /*00a8*/ 	.word	0xffffffff


	//   ....[5]....
        /*00ac*/ 	.word	0xffffffff


	//   ....[6]....
        /*00b0*/ 	.word	0xffffffff


	//   ....[7]....
        /*00b4*/ 	.word	0xffffffff


	//   ....[8]....
        /*00b8*/ 	.word	0xffffffff


	//   ....[9]....
        /*00bc*/ 	.word	0xffffffff


	//   ....[10]....
        /*00c0*/ 	.word	0xffffffff


	//   ....[11]....
        /*00c4*/ 	.word	0xffffffff


	//   ....[12]....
        /*00c8*/ 	.word	0xffffffff


	//   ....[13]....
        /*00cc*/ 	.word	0xffffffff


	//   ....[14]....
        /*00d0*/ 	.word	0xffffffff


	//   ....[15]....
        /*00d4*/ 	.word	0x0500000c


	//   ....[16]....
        /*00d8*/ 	.word	0x0500000c


	//   ....[17]....
        /*00dc*/ 	.word	0x0500000c


	//   ....[18]....
        /*00e0*/ 	.word	0x0500000c


	//   ....[19]....
        /*00e4*/ 	.word	0x0500000c


	//   ....[20]....
        /*00e8*/ 	.word	0x0500000c


	//   ....[21]....
        /*00ec*/ 	.word	0x0500000c


	//   ....[22]....
        /*00f0*/ 	.word	0x0500000c


	//   ....[23]....
        /*00f4*/ 	.word	0x0500000c


	//   ....[24]....
        /*00f8*/ 	.word	0x0500000c


	//   ....[25]....
        /*00fc*/ 	.word	0x0500000c


	//   ....[26]....
        /*0100*/ 	.word	0x0500000c


	//   ....[27]....
        /*0104*/ 	.word	0x0500000c


	//   ....[28]....
        /*0108*/ 	.word	0x0500000c


	//   ....[29]....
        /*010c*/ 	.word	0x0500000c


	//----- nvinfo : EIATTR_COOP_GROUP_INSTR_OFFSETS
	.align		4
.L_100:
        /*0110*/ 	.byte	0x04, 0x28
        /*0112*/ 	.short	(.L_102 - .L_101)


	//   ....[0]....
.L_101:
        /*0114*/ 	.word	0x000004e0


	//   ....[1]....
        /*0118*/ 	.word	0x00000500


	//   ....[2]....
        /*011c*/ 	.word	0x00000520


	//   ....[3]....
        /*0120*/ 	.word	0x00000540


	//   ....[4]....
        /*0124*/ 	.word	0x00000560


	//   ....[5]....
        /*0128*/ 	.word	0x00000810


	//   ....[6]....
        /*012c*/ 	.word	0x00000830


	//   ....[7]....
        /*0130*/ 	.word	0x00000850


	//   ....[8]....
        /*0134*/ 	.word	0x00000870


	//   ....[9]....
        /*0138*/ 	.word	0x00000890


	//   ....[10]....
        /*013c*/ 	.word	0x00000a60


	//   ....[11]....
        /*0140*/ 	.word	0x00000a80


	//   ....[12]....
        /*0144*/ 	.word	0x00000aa0


	//   ....[13]....
        /*0148*/ 	.word	0x00000ac0


	//   ....[14]....
        /*014c*/ 	.word	0x00000ae0


	//   ....[15]....
        /*0150*/ 	.word	0x00000c60


	//   ....[16]....
        /*0154*/ 	.word	0x00000cc0


	//   ....[17]....
        /*0158*/ 	.word	0x00000d20


	//   ....[18]....
        /*015c*/ 	.word	0x00000d80


	//   ....[19]....
        /*0160*/ 	.word	0x00000de0


	//   ....[20]....
        /*0164*/ 	.word	0x00000e60


	//   ....[21]....
        /*0168*/ 	.word	0x00000ef0


	//   ....[22]....
        /*016c*/ 	.word	0x00000f50


	//   ....[23]....
        /*0170*/ 	.word	0x00000fb0


	//   ....[24]....
        /*0174*/ 	.word	0x00001010


	//   ....[25]....
        /*0178*/ 	.word	0x000010a0


	//   ....[26]....
        /*017c*/ 	.word	0x00001130


	//   ....[27]....
        /*0180*/ 	.word	0x00001190


	//   ....[28]....
        /*0184*/ 	.word	0x000011f0


	//   ....[29]....
        /*0188*/ 	.word	0x00001250


	//----- nvinfo : EIATTR_VRC_CTA_INIT_COUNT
	.align		4
.L_102:
        /*018c*/ 	.byte	0x02, 0x4a
	.zero		1
	.zero		1


	//----- nvinfo : EIATTR_EXIT_INSTR_OFFSETS
	.align		4
        /*0190*/ 	.byte	0x04, 0x1c
        /*0192*/ 	.short	(.L_104 - .L_103)


	//   ....[0]....
.L_103:
        /*0194*/ 	.word	0x00000190


	//   ....[1]....
        /*0198*/ 	.word	0x00000670


	//   ....[2]....
        /*019c*/ 	.word	0x00000c10


	//----- nvinfo : EIATTR_CRS_STACK_SIZE
	.align		4
.L_104:
        /*01a0*/ 	.byte	0x04, 0x1e
        /*01a2*/ 	.short	(.L_106 - .L_105)
.L_105:
        /*01a4*/ 	.word	0x00000000


	//----- nvinfo : EIATTR_CBANK_PARAM_SIZE
	.align		4
.L_106:
        /*01a8*/ 	.byte	0x03, 0x19
        /*01aa*/ 	.short	0x0028


	//----- nvinfo : EIATTR_PARAM_CBANK
	.align		4
        /*01ac*/ 	.byte	0x04, 0x0a
        /*01ae*/ 	.short	(.L_108 - .L_107)
	.align		4
.L_107:
        /*01b0*/ 	.word	index@(.nv.constant0._Z12relugemv_newPfS_S_S_ii)
        /*01b4*/ 	.short	0x0380
        /*01b6*/ 	.short	0x0028


	//----- nvinfo : EIATTR_SW_WAR
	.align		4
.L_108:
        /*01b8*/ 	.byte	0x04, 0x36
        /*01ba*/ 	.short	(.L_110 - .L_109)
.L_109:
        /*01bc*/ 	.word	0x00000008
.L_110:


//--------------------- .nv.info._Z15relugemv_fusionPfS_S_S_S_S_S_S_S_i --------------------------
	.section	.nv.info._Z15relugemv_fusionPfS_S_S_S_S_S_S_S_i,"",@"SHT_CUDA_INFO"
	.sectionflags	@""
	.align	4


	//----- nvinfo : EIATTR_CUDA_API_VERSION
	.align		4
        /*0000*/ 	.byte	0x04, 0x37
        /*0002*/ 	.short	(.L_112 - .L_111)
.L_111:
        /*0004*/ 	.word	0x00000082


	//----- nvinfo : EIATTR_KPARAM_INFO
	.align		4
.L_112:
        /*0008*/ 	.byte	0x04, 0x17
        /*000a*/ 	.short	(.L_114 - .L_113)
.L_113:
        /*000c*/ 	.word	0x00000000
        /*0010*/ 	.short	0x0009
        /*0012*/ 	.short	0x0048
        /*0014*/ 	.byte	0x00, 0xf0, 0x11, 0x00


	//----- nvinfo : EIATTR_KPARAM_INFO
	.align		4
.L_114:
        /*0018*/ 	.byte	0x04, 0x17
        /*001a*/ 	.short	(.L_116 - .L_115)
.L_115:
        /*001c*/ 	.word	0x00000000
        /*0020*/ 	.short	0x0008
        /*0022*/ 	.short	0x0040
        /*0024*/ 	.byte	0x00, 0xf5, 0x21, 0x00


	//----- nvinfo : EIATTR_KPARAM_INFO
	.align		4
.L_116:
        /*0028*/ 	.byte	0x04, 0x17
        /*002a*/ 	.short	(.L_118 - .L_117)
.L_117:
        /*002c*/ 	.word	0x00000000
        /*0030*/ 	.short	0x0007
        /*0032*/ 	.short	0x0038
        /*0034*/ 	.byte	0x00, 0xf5, 0x21, 0x00


	//----- nvinfo : EIATTR_KPARAM_INFO
	.align		4
.L_118:
        /*0038*/ 	.byte	0x04, 0x17
        /*003a*/ 	.short	(.L_120 - .L_119)
.L_119:
        /*003c*/ 	.word	0x00000000
        /*0040*/ 	.short	0x0006
        /*0042*/ 	.short	0x0030
        /*0044*/ 	.byte	0x00, 0xf5, 0x21, 0x00


	//----- nvinfo : EIATTR_KPARAM_INFO
	.align		4
.L_120:
        /*0048*/ 	.byte	0x04, 0x17
        /*004a*/ 	.short	(.L_122 - .L_121)
.L_121:
        /*004c*/ 	.word	0x00000000
        /*0050*/ 	.short	0x0005
        /*0052*/ 	.short	0x0028
        /*0054*/ 	.byte	0x00, 0xf5, 0x21, 0x00


	//----- nvinfo : EIATTR_KPARAM_INFO
	.align		4
.L_122:
        /*0058*/ 	.byte	0x04, 0x17
        /*005a*/ 	.short	(.L_124 - .L_123)
.L_123:
        /*005c*/ 	.word	0x00000000
        /*0060*/ 	.short	0x0004
        /*0062*/ 	.short	0x0020
        /*0064*/ 	.byte	0x00, 0xf5, 0x21, 0x00


	//----- nvinfo : EIATTR_KPARAM_INFO
	.align		4
.L_124:
        /*0068*/ 	.byte	0x04, 0x17
        /*006a*/ 	.short	(.L_126 - .L_125)
.L_125:
        /*006c*/ 	.word	0x00000000
        /*0070*/ 	.short	0x0003
        /*0072*/ 	.short	0x0018
        /*0074*/ 	.byte	0x00, 0xf5, 0x21, 0x00


	//----- nvinfo : EIATTR_KPARAM_INFO
	.align		4
.L_126:
        /*0078*/ 	.byte	0x04, 0x17
        /*007a*/ 	.short	(.L_128 - .L_127)
.L_127:
        /*007c*/ 	.word	0x00000000
        /*0080*/ 	.short	0x0002
        /*0082*/ 	.short	0x0010
        /*0084*/ 	.byte	0x00, 0xf5, 0x21, 0x00


	//----- nvinfo : EIATTR_KPARAM_INFO
	.align		4
.L_128:
        /*0088*/ 	.byte	0x04, 0x17
        /*008a*/ 	.short	(.L_130 - .L_129)
.L_129:
        /*008c*/ 	.word	0x00000000
        /*0090*/ 	.short	0x0001
        /*0092*/ 	.short	0x0008
        /*0094*/ 	.byte	0x00, 0xf5, 0x21, 0x00


	//----- nvinfo : EIATTR_KPARAM_INFO
	.align		4
.L_130:
        /*0098*/ 	.byte	0x04, 0x17
        /*009a*/ 	.short	(.L_132 - .L_131)
.L_131:
        /*009c*/ 	.word	0x00000000
        /*00a0*/ 	.short	0x0000
        /*00a2*/ 	.short	0x0000
        /*00a4*/ 	.byte	0x00, 0xf5, 0x21, 0x00


	//----- nvinfo : EIATTR_SPARSE_MMA_MASK
	.align		4
.L_132:
        /*00a8*/ 	.byte	0x03, 0x50
        /*00aa*/ 	.short	0x0000


	//----- nvinfo : EIATTR_MAXREG_COUNT
	.align		4
        /*00ac*/ 	.byte	0x03, 0x1b
        /*00ae*/ 	.short	0x00ff


	//----- nvinfo : EIATTR_NUM_BARRIERS
	.align		4
        /*00b0*/ 	.byte	0x02, 0x4c
        /*00b2*/ 	.byte	0x01
	.zero		1


	//----- nvinfo : EIATTR_MERCURY_ISA_VERSION
	.align		4
        /*00b4*/ 	.byte	0x03, 0x5f
        /*00b6*/ 	.short	0x0101


	//----- nvinfo : EIATTR_COOP_GROUP_MASK_REGIDS
	.align		4
        /*00b8*/ 	.byte	0x04, 0x29
        /*00ba*/ 	.short	(.L_134 - .L_133)


	//   ....[0]....
.L_133:
        /*00bc*/ 	.word	0xffffffff


	//   ....[1]....
        /*00c0*/ 	.word	0xffffffff


	//   ....[2]....
        /*00c4*/ 	.word	0xffffffff


	//   ....[3]....
        /*00c8*/ 	.word	0xffffffff


	//   ....[4]....
        /*00cc*/ 	.word	0xffffffff


	//   ....[5]....
        /*00d0*/ 	.word	0xffffffff


	//   ....[6]....
        /*00d4*/ 	.word	0xffffffff


	//   ....[7]....
        /*00d8*/ 	.word	0xffffffff


	//   ....[8]....
        /*00dc*/ 	.word	0xffffffff


	//   ....[9]....
        /*00e0*/ 	.word	0xffffffff


	//   ....[10]....
        /*00e4*/ 	.word	0xffffffff


	//   ....[11]....
        /*00e8*/ 	.word	0xffffffff


	//   ....[12]....
        /*00ec*/ 	.word	0xffffffff


	//   ....[13]....
        /*00f0*/ 	.word	0xffffffff


	//   ....[14]....
        /*00f4*/ 	.word	0xffffffff


	//   ....[15]....
        /*00f8*/ 	.word	0xffffffff


	//   ....[16]....
        /*00fc*/ 	.word	0xffffffff


	//   ....[17]....
        /*0100*/ 	.word	0xffffffff


	//   ....[18]....
        /*0104*/ 	.word	0xffffffff


	//   ....[19]....
        /*0108*/ 	.word	0xffffffff


	//   ....[20]....
        /*010c*/ 	.word	0xffffffff


	//   ....[21]....
        /*0110*/ 	.word	0xffffffff


	//   ....[22]....
        /*0114*/ 	.word	0xffffffff


	//   ....[23]....
        /*0118*/ 	.word	0xffffffff


	//   ....[24]....
        /*011c*/ 	.word	0xffffffff


	//   ....[25]....
        /*0120*/ 	.word	0xffffffff


	//   ....[26]....
        /*0124*/ 	.word	0xffffffff


	//   ....[27]....
        /*0128*/ 	.word	0xffffffff


	//   ....[28]....
        /*012c*/ 	.word	0xffffffff


	//   ....[29]....
        /*0130*/ 	.word	0xffffffff


	//   ....[30]....
        /*0134*/ 	.word	0xffffffff


	//   ....[31]....
        /*0138*/ 	.word	0xffffffff


	//   ....[32]....
        /*013c*/ 	.word	0xffffffff


	//   ....[33]....
        /*0140*/ 	.word	0xffffffff


	//   ....[34]....
        /*0144*/ 	.word	0xffffffff


	//   ....[35]....
        /*0148*/ 	.word	0x05000010


	//   ....[36]....
        /*014c*/ 	.word	0x05000010


	//   ....[37]....
        /*0150*/ 	.word	0x05000010


	//   ....[38]....
        /*0154*/ 	.word	0x05000010


	//   ....[39]....
        /*0158*/ 	.word	0x05000010


	//   ....[40]....
        /*015c*/ 	.word	0x05000010


	//   ....[41]....
        /*0160*/ 	.word	0x05000010


	//   ....[42]....
        /*0164*/ 	.word	0x05000010


	//   ....[43]....
        /*0168*/ 	.word	0x05000010


	//   ....[44]....
        /*016c*/ 	.word	0x05000010


	//   ....[45]....
        /*0170*/ 	.word	0x05000010


	//   ....[46]....
        /*0174*/ 	.word	0x05000010


	//   ....[47]....
        /*0178*/ 	.word	0x05000010


	//   ....[48]....
        /*017c*/ 	.word	0x05000010


	//   ....[49]....
        /*0180*/ 	.word	0x05000010


	//   ....[50]....
        /*0184*/ 	.word	0x05000010


	//   ....[51]....
        /*0188*/ 	.word	0x05000010


	//   ....[52]....
        /*018c*/ 	.word	0x05000010


	//   ....[53]....
        /*0190*/ 	.word	0x05000010


	//   ....[54]....
        /*0194*/ 	.word	0x05000010


	//   ....[55]....
        /*0198*/ 	.word	0x05000010


	//   ....[56]....
        /*019c*/ 	.word	0x05000010


	//   ....[57]....
        /*01a0*/ 	.word	0x05000010


	//   ....[58]....
        /*01a4*/ 	.word	0x05000010


	//   ....[59]....
        /*01a8*/ 	.word	0x05000010


	//   ....[60]....
        /*01ac*/ 	.word	0x05000010


	//   ....[61]....
        /*01b0*/ 	.word	0x05000010


	//   ....[62]....
        /*01b4*/ 	.word	0x05000010


	//   ....[63]....
        /*01b8*/ 	.word	0x05000010


	//   ....[64]....
        /*01bc*/ 	.word	0x05000010


	//   ....[65]....
        /*01c0*/ 	.word	0x05000010


	//   ....[66]....
        /*01c4*/ 	.word	0x05000010


	//   ....[67]....
        /*01c8*/ 	.word	0x05000010


	//   ....[68]....
        /*01cc*/ 	.word	0x05000010


	//   ....[69]....
        /*01d0*/ 	.word	0x05000010


	//----- nvinfo : EIATTR_COOP_GROUP_INSTR_OFFSETS
	.align		4
.L_134:
        /*01d4*/ 	.byte	0x04, 0x28
        /*01d6*/ 	.short	(.L_136 - .L_135)


	//   ....[0]....
.L_135:
        /*01d8*/ 	.word	0x000004d0


	//   ....[1]....
        /*01dc*/ 	.word	0x000004f0


	//   ....[2]....
        /*01e0*/ 	.word	0x00000510


	//   ....[3]....
        /*01e4*/ 	.word	0x00000530


	//   ....[4]....
        /*01e8*/ 	.word	0x00000550


	//   ....[5]....
        /*01ec*/ 	.word	0x00000850


	//   ....[6]....
        /*01f0*/ 	.word	0x00000870


	//   ....[7]....
        /*01f4*/ 	.word	0x00000890


	//   ....[8]....
        /*01f8*/ 	.word	0x000008b0


	//   ....[9]....
        /*01fc*/ 	.word	0x000008d0


	//   ....[10]....
        /*0200*/ 	.word	0x00000aa0


	//   ....[11]....
        /*0204*/ 	.word	0x00000ac0


	//   ....[12]....
        /*0208*/ 	.word	0x00000ae0


	//   ....[13]....
        /*020c*/ 	.word	0x00000b00


	//   ....[14]....
        /*0210*/ 	.word	0x00000b20


	//   ....[15]....
        /*0214*/ 	.word	0x000010a0


	//   ....[16]....
        /*0218*/ 	.word	0x000010c0


	//   ....[17]....
        /*021c*/ 	.word	0x000010e0


	//   ....[18]....
        /*0220*/ 	.word	0x00001100


	//   ....[19]....
        /*0224*/ 	.word	0x00001120


	//   ....[20]....
        /*0228*/ 	.word	0x00001390


	//   ....[21]....
        /*022c*/ 	.word	0x000013b0


	//   ....[22]....
        /*0230*/ 	.word	0x000013d0


	//   ....[23]....
        /*0234*/ 	.word	0x000013f0


	//   ....[24]....
        /*0238*/ 	.word	0x00001410


	//   ....[25]....
        /*023c*/ 	.word	0x000015c0


	//   ....[26]....
        /*0240*/ 	.word	0x000015e0


	//   ....[27]....
        /*0244*/ 	.word	0x00001600


	//   ....[28]....
        /*0248*/ 	.word	0x00001620


	//   ....[29]....
        /*024c*/ 	.word	0x00001640


	//   ....[30]....
        /*0250*/ 	.word	0x00001970


	//   ....[31]....
        /*0254*/ 	.word	0x00001990


	//   ....[32]....
        /*0258*/ 	.word	0x000019b0


	//   ....[33]....
        /*025c*/ 	.word	0x000019d0


	//   ....[34]....
        /*0260*/ 	.word	0x000019f0


	//   ....[35]....
        /*0264*/ 	.word	0x00001e30


	//   ....[36]....
        /*0268*/ 	.word	0x00001e90


	//   ....[37]....
        /*026c*/ 	.word	0x00001ef0


	//   ....[38]....
        /*0270*/ 	.word	0x00001f50


	//   ....[39]....
        /*0274*/ 	.word	0x00001fb0


	//   ....[40]....
        /*0278*/ 	.word	0x00002030


	//   ....[41]....
        /*027c*/ 	.word	0x000020b0


	//   ....[42]....
        /*0280*/ 	.word	0x00002110


	//   ....[43]....
        /*0284*/ 	.word	0x00002170


	//   ....[44]....
        /*0288*/ 	.word	0x000021d0


	//   ....[45]....
        /*028c*/ 	.word	0x00002260


	//   ....[46]....
        /*0290*/ 	.word	0x000022e0


	//   ....[47]....
        /*0294*/ 	.word	0x00002340


	//   ....[48]....
        /*0298*/ 	.word	0x000023a0


	//   ....[49]....
        /*029c*/ 	.word	0x00002400


	//   ....[50]....
        /*02a0*/ 	.word	0x00002470


	//   ....[51]....
        /*02a4*/ 	.word	0x000024d0


	//   ....[52]....
        /*02a8*/ 	.word	0x00002530


	//   ....[53]....
        /*02ac*/ 	.word	0x00002590


	//   ....[54]....
        /*02b0*/ 	.word	0x000025f0


	//   ....[55]....
        /*02b4*/ 	.word	0x00002680


	//   ....[56]....
        /*02b8*/ 	.word	0x00002700


	//   ....[57]....
        /*02bc*/ 	.word	0x00002760


	//   ....[58]....
        /*02c0*/ 	.word	0x000027c0


	//   ....[59]....
        /*02c4*/ 	.word	0x00002820


	//   ....[60]....
        /*02c8*/ 	.word	0x000028a0


	//   ....[61]....
        /*02cc*/ 	.word	0x00002920


	//   ....[62]....
        /*02d0*/ 	.word	0x00002980


	//   ....[63]....
        /*02d4*/ 	.word	0x000029e0


	//   ....[64]....
        /*02d8*/ 	.word	0x00002a40


	//   ....[65]....
        /*02dc*/ 	.word	0x00002ac0


	//   ....[66]....
        /*02e0*/ 	.word	0x00002b40


	//   ....[67]....
        /*02e4*/ 	.word	0x00002ba0


	//   ....[68]....
        /*02e8*/ 	.word	0x00002c00


	//   ....[69]....
        /*02ec*/ 	.word	0x00002c60


	//----- nvinfo : EIATTR_VRC_CTA_INIT_COUNT
	.align		4
.L_136:
        /*02f0*/ 	.byte	0x02, 0x4a
	.zero		1
	.zero		1


	//----- nvinfo : EIATTR_EXIT_INSTR_OFFSETS
	.align		4
        /*02f4*/ 	.byte	0x04, 0x1c
        /*02f6*/ 	.short	(.L_138 - .L_137)


	//   ....[0]....
.L_137:
        /*02f8*/ 	.word	0x00001b80


	//   ....[1]....
        /*02fc*/ 	.word	0x00001de0


	//----- nvinfo : EIATTR_CRS_STACK_SIZE
	.align		4
.L_138:
        /*0300*/ 	.byte	0x04, 0x1e
        /*0302*/ 	.short	(.L_140 - .L_139)
.L_139:
        /*0304*/ 	.word	0x00000000


	//----- nvinfo : EIATTR_CBANK_PARAM_SIZE
	.align		4
.L_140:
        /*0308*/ 	.byte	0x03, 0x19
        /*030a*/ 	.short	0x004c


	//----- nvinfo : EIATTR_PARAM_CBANK
	.align		4
        /*030c*/ 	.byte	0x04, 0x0a
        /*030e*/ 	.short	(.L_142 - .L_141)
	.align		4
.L_141:
        /*0310*/ 	.word	index@(.nv.constant0._Z15relugemv_fusionPfS_S_S_S_S_S_S_S_i)
        /*0314*/ 	.short	0x0380
        /*0316*/ 	.short	0x004c


	//----- nvinfo : EIATTR_SW_WAR
	.align		4
.L_142:
        /*0318*/ 	.byte	0x04, 0x36
        /*031a*/ 	.short	(.L_144 - .L_143)
.L_143:
        /*031c*/ 	.word	0x00000008
.L_144:


//--------------------- .nv.info._Z8reluGemvPfS_S_S_ii --------------------------
	.section	.nv.info._Z8reluGemvPfS_S_S_ii,"",@"SHT_CUDA_INFO"
	.sectionflags	@""
	.align	4


	//----- nvinfo : EIATTR_CUDA_API_VERSION
	.align		4
        /*0000*/ 	.byte	0x04, 0x37
        /*0002*/ 	.short	(.L_146 - .L_145)
.L_145:
        /*0004*/ 	.word	0x00000082


	//----- nvinfo : EIATTR_KPARAM_INFO
	.align		4
.L_146:
        /*0008*/ 	.byte	0x04, 0x17
        /*000a*/ 	.short	(.L_148 - .L_147)
.L_147:
        /*000c*/ 	.word	0x00000000
        /*0010*/ 	.short	0x0005
        /*0012*/ 	.short	0x0024
        /*0014*/ 	.byte	0x00, 0xf0, 0x11, 0x00


	//----- nvinfo : EIATTR_KPARAM_INFO
	.align		4
.L_148:
        /*0018*/ 	.byte	0x04, 0x17
        /*001a*/ 	.short	(.L_150 - .L_149)
.L_149:
        /*001c*/ 	.word	0x00000000
        /*0020*/ 	.short	0x0004
        /*0022*/ 	.short	0x0020
        /*0024*/ 	.byte	0x00, 0xf0, 0x11, 0x00


	//----- nvinfo : EIATTR_KPARAM_INFO
	.align		4
.L_150:
        /*0028*/ 	.byte	0x04, 0x17
        /*002a*/ 	.short	(.L_152 - .L_151)
.L_151:
        /*002c*/ 	.word	0x00000000
        /*0030*/ 	.short	0x0003
        /*0032*/ 	.short	0x0018
        /*0034*/ 	.byte	0x00, 0xf5, 0x21, 0x00


	//----- nvinfo : EIATTR_KPARAM_INFO
	.align		4
.L_152:
        /*0038*/ 	.byte	0x04, 0x17
        /*003a*/ 	.short	(.L_154 - .L_153)
.L_153:
        /*003c*/ 	.word	0x00000000
        /*0040*/ 	.short	0x0002
        /*0042*/ 	.short	0x0010
        /*0044*/ 	.byte	0x00, 0xf5, 0x21, 0x00


	//----- nvinfo : EIATTR_KPARAM_INFO
	.align		4
.L_154:
        /*0048*/ 	.byte	0x04, 0x17
        /*004a*/ 	.short	(.L_156 - .L_155)
.L_155:
        /*004c*/ 	.word	0x00000000
        /*0050*/ 	.short	0x0001
        /*0052*/ 	.short	0x0008
        /*0054*/ 	.byte	0x00, 0xf5, 0x21, 0x00


	//----- nvinfo : EIATTR_KPARAM_INFO
	.align		4
.L_156:
        /*0058*/ 	.byte	0x04, 0x17
        /*005a*/ 	.short	(.L_158 - .L_157)
.L_157:
        /*005c*/ 	.word	0x00000000
        /*0060*/ 	.short	0x0000
        /*0062*/ 	.short	0x0000
        /*0064*/ 	.byte	0x00, 0xf5, 0x21, 0x00


	//----- nvinfo : EIATTR_SPARSE_MMA_MASK
	.align		4
.L_158:
        /*0068*/ 	.byte	0x03, 0x50
        /*006a*/ 	.short	0x0000


	//----- nvinfo : EIATTR_MAXREG_COUNT
	.align		4
        /*006c*/ 	.byte	0x03, 0x1b
        /*006e*/ 	.short	0x00ff


	//----- nvinfo : EIATTR_EXTERNS
	.align		4
        /*0070*/ 	.byte	0x04, 0x0f
        /*0072*/ 	.short	(.L_160 - .L_159)


	//   ....[0]....
	.align		4
.L_159:
        /*0074*/ 	.word	index@(vprintf)


	//----- nvinfo : EIATTR_MERCURY_ISA_VERSION
	.align		4
.L_160:
        /*0078*/ 	.byte	0x03, 0x5f
        /*007a*/ 	.short	0x0101


	//----- nvinfo : EIATTR_COOP_GROUP_MASK_REGIDS
	.align		4
        /*007c*/ 	.byte	0x04, 0x29
        /*007e*/ 	.short	(.L_162 - .L_161)


	//   ....[0]....
.L_161:
        /*0080*/ 	.word	0xffffffff


	//   ....[1]....
        /*0084*/ 	.word	0xffffffff


	//   ....[2]....
        /*0088*/ 	.word	0xffffffff


	//   ....[3]....
        /*008c*/ 	.word	0xffffffff


	//   ....[4]....
        /*0090*/ 	.word	0xffffffff


	//   ....[5]....
        /*0094*/ 	.word	0x0500000f


	//   ....[6]....
        /*0098*/ 	.word	0x0500000f


	//   ....[7]....
        /*009c*/ 	.word	0x0500000f


	//   ....[8]....
        /*00a0*/ 	.word	0x0500000f


	//   ....[9]....
        /*00a4*/ 	.word	0x0500000f


	//----- nvinfo : EIATTR_COOP_GROUP_INSTR_OFFSETS
	.align		4
.L_162:
        /*00a8*/ 	.byte	0x04, 0x28
        /*00aa*/ 	.short	(.L_164 - .L_163)


	//   ....[0]....
.L_163:
        /*00ac*/ 	.word	0x00000b60


	//   ....[1]....
        /*00b0*/ 	.word	0x00000b80


	//   ....[2]....
        /*00b4*/ 	.word	0x00000ba0


	//   ....[3]....
        /*00b8*/ 	.word	0x00000bc0


	//   ....[4]....
        /*00bc*/ 	.word	0x00000be0


	//   ....[5]....
        /*00c0*/ 	.word	0x00000d80


	//   ....[6]....
        /*00c4*/ 	.word	0x00000de0


	//   ....[7]....
        /*00c8*/ 	.word	0x00000e40


	//   ....[8]....
        /*00cc*/ 	.word	0x00000ea0


	//   ....[9]....
        /*00d0*/ 	.word	0x00000f00


	//----- nvinfo : EIATTR_VRC_CTA_INIT_COUNT
	.align		4
.L_164:
        /*00d4*/ 	.byte	0x02, 0x4a
	.zero		1
	.zero		1


	//----- nvinfo : EIATTR_SYSCALL_OFFSETS
	.align		4
        /*00d8*/ 	.byte	0x04, 0x46
        /*00da*/ 	.short	(.L_166 - .L_165)


	//   ....[0]....
.L_165:
        /*00dc*/ 	.word	0x000001d0


	//----- nvinfo : EIATTR_EXIT_INSTR_OFFSETS
	.align		4
.L_166:
        /*00e0*/ 	.byte	0x04, 0x1c
        /*00e2*/ 	.short	(.L_168 - .L_167)


	//   ....[0]....
.L_167:
        /*00e4*/ 	.word	0x000000c0


	//   ....[1]....
        /*00e8*/ 	.word	0x00000cd0


	//   ....[2]....
        /*00ec*/ 	.word	0x00000d30


	//----- nvinfo : EIATTR_CRS_STACK_SIZE
	.align		4
.L_168:
        /*00f0*/ 	.byte	0x04, 0x1e
        /*00f2*/ 	.short	(.L_170 - .L_169)
.L_169:
        /*00f4*/ 	.word	0x00000000


	//----- nvinfo : EIATTR_CBANK_PARAM_SIZE
	.align		4
.L_170:
        /*00f8*/ 	.byte	0x03, 0x19
        /*00fa*/ 	.short	0x0028


	//----- nvinfo : EIATTR_PARAM_CBANK
	.align		4
        /*00fc*/ 	.byte	0x04, 0x0a
        /*00fe*/ 	.short	(.L_172 - .L_171)
	.align		4
.L_171:
        /*0100*/ 	.word	index@(.nv.constant0._Z8reluGemvPfS_S_S_ii)
        /*0104*/ 	.short	0x0380
        /*0106*/ 	.short	0x0028


	//----- nvinfo : EIATTR_SW_WAR
	.align		4
.L_172:
        /*0108*/ 	.byte	0x04, 0x36
        /*010a*/ 	.short	(.L_174 - .L_173)
.L_173:
        /*010c*/ 	.word	0x00000008
.L_174:


//--------------------- .nv.callgraph             --------------------------
	.section	.nv.callgraph,"",@"SHT_CUDA_CALLGRAPH"
	.align	4
	.sectionentsize	8
	.align		4
        /*0000*/ 	.word	0x00000000
	.align		4
        /*0004*/ 	.word	0xffffffff
	.align		4
        /*0008*/ 	.word	index@(_Z8reluGemvPfS_S_S_ii)
	.align		4
        /*000c*/ 	.word	index@(vprintf)
	.align		4
        /*0010*/ 	.word	0x00000000
	.align		4
        /*0014*/ 	.word	0xfffffffe
	.align		4
        /*0018*/ 	.word	0x00000000
	.align		4
        /*001c*/ 	.word	0xfffffffd
	.align		4
        /*0020*/ 	.word	0x00000000
	.align		4
        /*0024*/ 	.word	0xfffffffc


//--------------------- .nv.constant4             --------------------------
	.section	.nv.constant4,"a",@progbits
	.align	8
	.align		8
.nv.constant4:
        /*0000*/ 	.dword	$str$1
	.align		8
        /*0008*/ 	.dword	vprintf


//--------------------- .text._Z13relugemv_new3PfS_S_S_ii --------------------------
	.section	.text._Z13relugemv_new3PfS_S_S_ii,"ax",@progbits
	.align	128
        .global         _Z13relugemv_new3PfS_S_S_ii
        .type           _Z13relugemv_new3PfS_S_S_ii,@function
        .size           _Z13relugemv_new3PfS_S_S_ii,(.L_x_178 - _Z13relugemv_new3PfS_S_S_ii)
        .other          _Z13relugemv_new3PfS_S_S_ii,@"STO_CUDA_ENTRY STV_DEFAULT"
_Z13relugemv_new3PfS_S_S_ii:
.text._Z13relugemv_new3PfS_S_S_ii:
[----:B------:R-:W-:Y:S01]  /*0000*/  LDC R1, c[0x0][0x37c] ;  /* 0x0000df00ff017b82 */ /* 0x000fe20000000800 */
[----:B------:R-:W0:Y:S07]  /*0010*/  S2R R0, SR_TID.Y ;  /* 0x0000000000007919 */ /* 0x000e2e0000002200 */
[----:B------:R-:W1:Y:S01]  /*0020*/  LDC R13, c[0x0][0x364] ;  /* 0x0000d900ff0d7b82 */ /* 0x000e620000000800 */
[----:B------:R-:W2:Y:S01]  /*0030*/  LDCU UR4, c[0x0][0x360] ;  /* 0x00006c00ff0477ac */ /* 0x000ea20008000800 */
[----:B------:R-:W-:Y:S01]  /*0040*/  BSSY.RECONVERGENT B0, `(.L_x_0) ;  /* 0x000000f000007945 */ /* 0x000fe20003800200 */
[----:B------:R-:W2:Y:S01]  /*0050*/  S2R R3, SR_TID.X ;  /* 0x0000000000037919 */ /* 0x000ea20000002100 */
[----:B------:R-:W3:Y:S01]  /*0060*/  LDCU.64 UR6, c[0x0][0x358] ;  /* 0x00006b00ff0677ac */ /* 0x000ee20008000a00 */
[C---:B0-----:R-:W-:Y:S01]  /*0070*/  ISETP.GT.U32.AND P1, PT, R0.reuse, 0x9, PT ;  /* 0x000000090000780c */ /* 0x041fe20003f24070 */
[----:B--2---:R-:W-:-:S05]  /*0080*/  IMAD R7, R0, UR4, R3 ;  /* 0x0000000400077c24 */ /* 0x004fca000f8e0203 */
[----:B------:R-:W-:-:S13]  /*0090*/  ISETP.GT.U32.AND P0, PT, R7, 0x53, PT ;  /* 0x000000530700780c */ /* 0x000fda0003f04070 */
[----:B-1-3--:R-:W-:Y:S05]  /*00a0*/  @P0 BRA `(.L_x_1) ;  /* 0x0000000000200947 */ /* 0x00afea0003800000 */
[----:B------:R-:W0:Y:S02]  /*00b0*/  LDC.64 R4, c[0x0][0x390] ;  /* 0x0000e400ff047b82 */ /* 0x000e240000000a00 */
[----:B0-----:R-:W-:-:S06]  /*00c0*/  IMAD.WIDE.U32 R4, R7, 0x4, R4 ;  /* 0x0000000407047825 */ /* 0x001fcc00078e0004 */
[----:B------:R-:W2:Y:S01]  /*00d0*/  LDG.E.CONSTANT R4, desc[UR6][R4.64] ;  /* 0x0000000604047981 */ /* 0x000ea2000c1e9900 */
[----:B------:R-:W0:Y:S01]  /*00e0*/  S2UR UR5, SR_CgaCtaId ;  /* 0x00000000000579c3 */ /* 0x000e220000008800 */
[----:B------:R-:W-:Y:S02]  /*00f0*/  UMOV UR4, 0x400 ;  /* 0x0000040000047882 */ /* 0x000fe40000000000 */
[----:B0-----:R-:W-:-:S06]  /*0100*/  ULEA UR4, UR5, UR4, 0x18 ;  /* 0x0000000405047291 */ /* 0x001fcc000f8ec0ff */
[----:B------:R-:W-:-:S05]  /*0110*/  LEA R7, R7, UR4, 0x2 ;  /* 0x0000000407077c11 */ /* 0x000fca000f8e10ff */
[----:B--2---:R0:W-:Y:S02]  /*0120*/  STS [R7], R4 ;  /* 0x0000000407007388 */ /* 0x0041e40000000800 */
.L_x_1:
[----:B------:R-:W-:Y:S05]  /*0130*/  BSYNC.RECONVERGENT B0 ;  /* 0x0000000000007941 */ /* 0x000fea0003800200 */
.L_x_0:
[----:B------:R-:W-:Y:S06]  /*0140*/  BAR.SYNC.DEFER_BLOCKING 0x0 ;  /* 0x0000000000007b1d */ /* 0x000fec0000010000 */
[----:B------:R-:W-:Y:S05]  /*0150*/  @P1 EXIT ;  /* 0x000000000000194d */ /* 0x000fea0003800000 */
[----:B------:R-:W1:Y:S01]  /*0160*/  S2UR UR5, SR_CgaCtaId ;  /* 0x00000000000579c3 */ /* 0x000e620000008800 */
[----:B------:R-:W-:Y:S01]  /*0170*/  UMOV UR4, 0x400 ;  /* 0x0000040000047882 */ /* 0x000fe20000000000 */
[C---:B------:R-:W-:Y:S01]  /*0180*/  IMAD R5, R0.reuse, 0x15, R3 ;  /* 0x0000001500057824 */ /* 0x040fe200078e0203 */
[----:B------:R-:W-:Y:S01]  /*0190*/  ISETP.GT.U32.AND P0, PT, R3, 0x14, PT ;  /* 0x000000140300780c */ /* 0x000fe20003f04070 */
[----:B------:R-:W-:Y:S01]  /*01a0*/  IMAD.WIDE.U32 R16, R0, 0x4, RZ ;  /* 0x0000000400107825 */ /* 0x000fe200078e00ff */
[----:B------:R-:W2:Y:S03]  /*01b0*/  LDCU.64 UR8, c[0x0][0x388] ;  /* 0x00007100ff0877ac */ /* 0x000ea60008000a00 */
[----:B------:R-:W3:Y:S01]  /*01c0*/  LDC.64 R14, c[0x0][0x380] ;  /* 0x0000e000ff0e7b82 */ /* 0x000ee20000000a00 */
[----:B------:R-:W4:Y:S01]  /*01d0*/  LDCU.64 UR10, c[0x0][0x398] ;  /* 0x00007300ff0a77ac */ /* 0x000f220008000a00 */
[----:B-1----:R-:W-:-:S06]  /*01e0*/  ULEA UR4, UR5, UR4, 0x18 ;  /* 0x0000000405047291 */ /* 0x002fcc000f8ec0ff */
[----:B------:R-:W-:Y:S01]  /*01f0*/  LEA R2, R3, UR4, 0x5 ;  /* 0x0000000403027c11 */ /* 0x000fe2000f8e28ff */
[----:B--234-:R-:W-:-:S07]  /*0200*/  IMAD.WIDE.U32 R14, R5, 0x10, R14 ;  /* 0x00000010050e7825 */ /* 0x01cfce00078e000e */
.L_x_5:
[----:B01----:R-:W2:Y:S01]  /*0210*/  @!P0 LDG.E.128.CONSTANT R4, desc[UR6][R14.64] ;  /* 0x000000060e048981 */ /* 0x003ea2000c1e9d00 */
[----:B------:R-:W-:Y:S01]  /*0220*/  UMOV UR4, 0xffffffff ;  /* 0xffffffff00047882 */ /* 0x000fe20000000000 */
[----:B------:R-:W-:Y:S02]  /*0230*/  ISETP.NE.AND P1, PT, R3, RZ, PT ;  /* 0x000000ff0300720c */ /* 0x000fe40003f25270 */
[----:B------:R-:W2:Y:S02]  /*0240*/  @!P0 LDS.128 R8, [R2] ;  /* 0x0000000002088984 */ /* 0x000ea40000000c00 */
[----:B--2---:R-:W-:-:S04]  /*0250*/  @!P0 FFMA R4, R4, R8, RZ ;  /* 0x0000000804048223 */ /* 0x004fc800000000ff */
[----:B------:R-:W-:Y:S01]  /*0260*/  @!P0 FFMA R5, R5, R9, R4 ;  /* 0x0000000905058223 */ /* 0x000fe20000000004 */
[----:B------:R-:W-:-:S03]  /*0270*/  HFMA2 R4, -RZ, RZ, 0, 0 ;  /* 0x00000000ff047431 */ /* 0x000fc600000001ff */
[----:B------:R-:W-:-:S04]  /*0280*/  @!P0 FFMA R6, R6, R10, R5 ;  /* 0x0000000a06068223 */ /* 0x000fc80000000005 */
[----:B------:R-:W-:Y:S01]  /*0290*/  @!P0 FFMA R4, R7, R11, R6 ;  /* 0x0000000b07048223 */ /* 0x000fe20000000006 */
[----:B------:R-:W-:Y:S06]  /*02a0*/  BRA.DIV UR4, `(.L_x_2) ;  /* 0x0000000204707947 */ /* 0x000fec000b800000 */
[----:B------:R-:W0:Y:S02]  /*02b0*/  SHFL.DOWN PT, R5, R4, 0x10, 0x1f ;  /* 0x0a001f0004057f89 */ /* 0x000e2400000e0000 */
[----:B0-----:R-:W-:-:S05]  /*02c0*/  FADD R5, R5, R4 ;  /* 0x0000000405057221 */ /* 0x001fca0000000000 */
[----:B------:R-:W0:Y:S02]  /*02d0*/  SHFL.DOWN PT, R6, R5, 0x8, 0x1f ;  /* 0x09001f0005067f89 */ /* 0x000e2400000e0000 */
[----:B0-----:R-:W-:-:S05]  /*02e0*/  FADD R6, R5, R6 ;  /* 0x0000000605067221 */ /* 0x001fca0000000000 */
[----:B------:R-:W0:Y:S02]  /*02f0*/  SHFL.DOWN PT, R7, R6, 0x4, 0x1f ;  /* 0x08801f0006077f89 */ /* 0x000e2400000e0000 */
[----:B0-----:R-:W-:-:S05]  /*0300*/  FADD R7, R6, R7 ;  /* 0x0000000706077221 */ /* 0x001fca0000000000 */
[----:B------:R-:W0:Y:S02]  /*0310*/  SHFL.DOWN PT, R8, R7, 0x2, 0x1f ;  /* 0x08401f0007087f89 */ /* 0x000e2400000e0000 */
[----:B0-----:R-:W-:-:S05]  /*0320*/  FADD R8, R7, R8 ;  /* 0x0000000807087221 */ /* 0x001fca0000000000 */
[----:B------:R0:W1:Y:S02]  /*0330*/  SHFL.DOWN PT, R9, R8, 0x1, 0x1f ;  /* 0x08201f0008097f89 */ /* 0x00006400000e0000 */
.L_x_12:
[----:B------:R-:W-:Y:S01]  /*0340*/  BSSY.RECONVERGENT B0, `(.L_x_3) ;  /* 0x000000c000007945 */ /* 0x000fe20003800200 */
[----:B-1----:R-:W-:-:S03]  /*0350*/  FADD R9, R8, R9 ;  /* 0x0000000908097221 */ /* 0x002fc60000000000 */
[----:B------:R-:W-:Y:S05]  /*0360*/  @P1 BRA `(.L_x_4) ;  /* 0x0000000000241947 */ /* 0x000fea0003800000 */
[----:B------:R-:W-:-:S04]  /*0370*/  IADD3 R4, P1, PT, R16, UR8, RZ ;  /* 0x0000000810047c10 */ /* 0x000fc8000ff3e0ff */
[----:B------:R-:W-:-:S05]  /*0380*/  IADD3.X R5, PT, PT, R17, UR9, RZ, P1, !PT ;  /* 0x0000000911057c10 */ /* 0x000fca0008ffe4ff */
[----:B------:R-:W2:Y:S01]  /*0390*/  LDG.E.CONSTANT R4, desc[UR6][R4.64] ;  /* 0x0000000604047981 */ /* 0x000ea2000c1e9900 */
[----:B------:R-:W-:-:S04]  /*03a0*/  IADD3 R6, P2, PT, R16, UR10, RZ ;  /* 0x0000000a10067c10 */ /* 0x000fc8000ff5e0ff */
[----:B------:R-:W-:Y:S01]  /*03b0*/  IADD3.X R7, PT, PT, R17, UR11, RZ, P2, !PT ;  /* 0x0000000b11077c10 */ /* 0x000fe200097fe4ff */
[----:B--2---:R-:W-:-:S05]  /*03c0*/  FADD R9, R9, R4 ;  /* 0x0000000409097221 */ /* 0x004fca0000000000 */
[----:B------:R-:W-:-:S13]  /*03d0*/  FSETP.GE.AND P1, PT, R9, RZ, PT ;  /* 0x000000ff0900720b */ /* 0x000fda0003f26000 */
[----:B------:R1:W-:Y:S04]  /*03e0*/  @P1 STG.E desc[UR6][R6.64], R9 ;  /* 0x0000000906001986 */ /* 0x0003e8000c101906 */
[----:B------:R1:W-:Y:S02]  /*03f0*/  @!P1 STG.E desc[UR6][R6.64], RZ ;  /* 0x000000ff06009986 */ /* 0x0003e4000c101906 */
.L_x_4:
[----:B------:R-:W-:Y:S05]  /*0400*/  BSYNC.RECONVERGENT B0 ;  /* 0x0000000000007941 */ /* 0x000fea0003800200 */
.L_x_3:
[C---:B------:R-:W-:Y:S01]  /*0410*/  IADD3 R0, PT, PT, R13.reuse, R0, RZ ;  /* 0x000000000d007210 */ /* 0x040fe20007ffe0ff */
[----:B------:R-:W-:-:S03]  /*0420*/  IMAD.WIDE.U32 R14, R13, 0x150, R14 ;  /* 0x000001500d0e7825 */ /* 0x000fc600078e000e */
[----:B------:R-:W-:Y:S01]  /*0430*/  ISETP.GE.U32.AND P1, PT, R0, 0xa, PT ;  /* 0x0000000a0000780c */ /* 0x000fe20003f26070 */
[----:B------:R-:W-:-:S12]  /*0440*/  IMAD.WIDE.U32 R16, R13, 0x4, R16 ;  /* 0x000000040d107825 */ /* 0x000fd800078e0010 */
[----:B------:R-:W-:Y:S05]  /*0450*/  @!P1 BRA `(.L_x_5) ;  /* 0xfffffffc006c9947 */ /* 0x000fea000383ffff */
[----:B------:R-:W-:Y:S05]  /*0460*/  EXIT ;  /* 0x000000000000794d */ /* 0x000fea0003800000 */
.L_x_2:
[----:B------:R-:W-:Y:S01]  /*0470*/  BSSY B0, `(.L_x_6) ;  /* 0x0000008000007945 */ /* 0x000fe20003800000 */
[----:B------:R-:W-:Y:S01]  /*0480*/  IMAD.MOV.U32 R5, RZ, RZ, R4 ;  /* 0x000000ffff057224 */ /* 0x000fe200078e0004 */
[----:B------:R-:W-:Y:S01]  /*0490*/  MOV R11, 0x10 ;  /* 0x00000010000b7802 */ /* 0x000fe20000000f00 */
[----:B------:R-:W-:Y:S01]  /*04a0*/  IMAD.MOV.U32 R10, RZ, RZ, -0x1 ;  /* 0xffffffffff0a7424 */ /* 0x000fe200078e00ff */
[----:B------:R-:W-:-:S07]  /*04b0*/  MOV R12, 0x1f ;  /* 0x0000001f000c7802 */ /* 0x000fce0000000f00 */
[----:B------:R-:W-:Y:S05]  /*04c0*/  WARPSYNC.COLLECTIVE R10, `(.L_x_7) ;  /* 0x000000000a087348 */ /* 0x000fea0003c00000 */
[----:B------:R0:W1:Y:S02]  /*04d0*/  SHFL.DOWN P2, R9, R5, R11, R12 ;  /* 0x0800000b05097389 */ /* 0x000064000004000c */
[----:B01----:R-:W-:Y:S05]  /*04e0*/  ENDCOLLECTIVE ;  /* 0x000000000000791b */ /* 0x003fea0003800000 */
.L_x_7:
[----:B------:R-:W-:Y:S05]  /*04f0*/  BSYNC B0 ;  /* 0x0000000000007941 */ /* 0x000fea0003800000 */
.L_x_6:
[----:B------:R-:W-:Y:S01]  /*0500*/  MOV R5, R9 ;  /* 0x0000000900057202 */ /* 0x000fe20000000f00 */
[----:B------:R-:W-:Y:S02]  /*0510*/  HFMA2 R11, -RZ, RZ, 0, 4.76837158203125e-07 ;  /* 0x00000008ff0b7431 */ /* 0x000fe400000001ff */
[----:B------:R-:W-:Y:S01]  /*0520*/  IMAD.MOV.U32 R12, RZ, RZ, 0x1f ;  /* 0x0000001fff0c7424 */ /* 0x000fe200078e00ff */
[----:B------:R-:W-:Y:S01]  /*0530*/  MOV R10, 0xffffffff ;  /* 0xffffffff000a7802 */ /* 0x000fe20000000f00 */
[----:B------:R-:W-:-:S07]  /*0540*/  FADD R5, R5, R4 ;  /* 0x0000000405057221 */ /* 0x000fce0000000000 */
[----:B------:R-:W-:Y:S05]  /*0550*/  WARPSYNC.COLLECTIVE R10, `(.L_x_8) ;  /* 0x000000000a087348 */ /* 0x000fea0003c00000 */
[----:B------:R0:W1:Y:S02]  /*0560*/  SHFL.DOWN P2, R9, R5, R11, R12 ;  /* 0x0800000b05097389 */ /* 0x000064000004000c */
[----:B01----:R-:W-:Y:S05]  /*0570*/  ENDCOLLECTIVE ;  /* 0x000000000000791b */ /* 0x003fea0003800000 */
.L_x_8:
[----:B------:R-:W-:Y:S01]  /*0580*/  HFMA2 R11, -RZ, RZ, 0, 2.384185791015625e-07 ;  /* 0x00000004ff0b7431 */ /* 0x000fe200000001ff */
[----:B------:R-:W-:-:S05]  /*0590*/  MOV R6, R9 ;  /* 0x0000000900067202 */ /* 0x000fca0000000f00 */
[----:B------:R-:W-:-:S04]  /*05a0*/  FADD R6, R5, R6 ;  /* 0x0000000605067221 */ /* 0x000fc80000000000 */
[----:B------:R-:W-:-:S07]  /*05b0*/  IMAD.MOV.U32 R5, RZ, RZ, R6 ;  /* 0x000000ffff057224 */ /* 0x000fce00078e0006 */
[----:B------:R-:W-:Y:S05]  /*05c0*/  WARPSYNC.COLLECTIVE R10, `(.L_x_9) ;  /* 0x000000000a087348 */ /* 0x000fea0003c00000 */
[----:B------:R0:W1:Y:S02]  /*05d0*/  SHFL.DOWN P2, R9, R5, R11, R12 ;  /* 0x0800000b05097389 */ /* 0x000064000004000c */
[----:B01----:R-:W-:Y:S05]  /*05e0*/  ENDCOLLECTIVE ;  /* 0x000000000000791b */ /* 0x003fea0003800000 */
.L_x_9:
[----:B------:R-:W-:Y:S01]  /*05f0*/  IMAD.MOV.U32 R11, RZ, RZ, 0x2 ;  /* 0x00000002ff0b7424 */ /* 0x000fe200078e00ff */
[----:B------:R-:W-:-:S05]  /*0600*/  MOV R7, R9 ;  /* 0x0000000900077202 */ /* 0x000fca0000000f00 */
[----:B------:R-:W-:-:S05]  /*0610*/  FADD R7, R6, R7 ;  /* 0x0000000706077221 */ /* 0x000fca0000000000 */
[----:B------:R-:W-:-:S07]  /*0620*/  MOV R5, R7 ;  /* 0x0000000700057202 */ /* 0x000fce0000000f00 */
[----:B------:R-:W-:Y:S05]  /*0630*/  WARPSYNC.COLLECTIVE R10, `(.L_x_10) ;  /* 0x000000000a087348 */ /* 0x000fea0003c00000 */
[----:B------:R0:W1:Y:S02]  /*0640*/  SHFL.DOWN P2, R9, R5, R11, R12 ;  /* 0x0800000b05097389 */ /* 0x000064000004000c */
[----:B01----:R-:W-:Y:S05]  /*0650*/  ENDCOLLECTIVE ;  /* 0x000000000000791b */ /* 0x003fea0003800000 */
.L_x_10:
[----:B------:R-:W-:Y:S01]  /*0660*/  HFMA2 R11, -RZ, RZ, 0, 5.9604644775390625e-08 ;  /* 0x00000001ff0b7431 */ /* 0x000fe200000001ff */
[----:B------:R-:W-:-:S05]  /*0670*/  MOV R8, R9 ;  /* 0x0000000900087202 */ /* 0x000fca0000000f00 */
[----:B------:R-:W-:-:S05]  /*0680*/  FADD R8, R7, R8 ;  /* 0x0000000807087221 */ /* 0x000fca0000000000 */
[----:B------:R-:W-:-:S07]  /*0690*/  MOV R5, R8 ;  /* 0x0000000800057202 */ /* 0x000fce0000000f00 */
[----:B------:R-:W-:Y:S05]  /*06a0*/  WARPSYNC.COLLECTIVE R10, `(.L_x_11) ;  /* 0x000000000a087348 */ /* 0x000fea0003c00000 */
[----:B------:R0:W1:Y:S02]  /*06b0*/  SHFL.DOWN P2, R9, R5, R11, R12 ;  /* 0x0800000b05097389 */ /* 0x000064000004000c */
[----:B01----:R-:W-:Y:S05]  /*06c0*/  ENDCOLLECTIVE ;  /* 0x000000000000791b */ /* 0x003fea0003800000 */
.L_x_11:
[----:B------:R-:W-:Y:S05]  /*06d0*/  BRA `(.L_x_12) ;  /* 0xfffffffc00187947 */ /* 0x000fea000383ffff */
.L_x_13:
[----:B------:R-:W-:-:S00]  /*06e0*/  BRA `(.L_x_13) ;  /* 0xfffffffc00fc7947 */ /* 0x000fc0000383ffff */
[----:B------:R-:W-:-:S00]  /*06f0*/  NOP ;  /* 0x0000000000007918 */ /* 0x000fc00000000000 */
        /* <DEDUP_REMOVED lines=8> */
.L_x_178:


//--------------------- .text._Z13relugemv_new2PfS_S_S_ii --------------------------
	.section	.text._Z13relugemv_new2PfS_S_S_ii,"ax",@progbits
	.align	128
        .global         _Z13relugemv_new2PfS_S_S_ii
        .type           _Z13relugemv_new2PfS_S_S_ii,@function
        .size           _Z13relugemv_new2PfS_S_S_ii,(.L_x_179 - _Z13relugemv_new2PfS_S_S_ii)
        .other          _Z13relugemv_new2PfS_S_S_ii,@"STO_CUDA_ENTRY STV_DEFAULT"
_Z13relugemv_new2PfS_S_S_ii:
.text._Z13relugemv_new2PfS_S_S_ii:
[----:B------:R-:W-:Y:S01]  /*0000*/  LDC R1, c[0x0][0x37c] ;  /* 0x0000df00ff017b82 */ /* 0x000fe20000000800 */
[----:B------:R-:W0:Y:S07]  /*0010*/  S2R R0, SR_TID.Y ;  /* 0x0000000000007919 */ /* 0x000e2e0000002200 */
[----:B------:R-:W1:Y:S01]  /*0020*/  LDC R19, c[0x0][0x364] ;  /* 0x0000d900ff137b82 */ /* 0x000e620000000800 */
[----:B------:R-:W2:Y:S01]  /*0030*/  LDCU UR4, c[0x0][0x360] ;  /* 0x00006c00ff0477ac */ /* 0x000ea20008000800 */
[----:B------:R-:W-:Y:S01]  /*0040*/  BSSY.RECONVERGENT B0, `(.L_x_14) ;  /* 0x0000012000007945 */ /* 0x000fe20003800200 */
[----:B------:R-:W2:Y:S01]  /*0050*/  S2R R21, SR_TID.X ;  /* 0x0000000000157919 */ /* 0x000ea20000002100 */
[----:B------:R-:W3:Y:S01]  /*0060*/  LDCU.64 UR8, c[0x0][0x380] ;  /* 0x00007000ff0877ac */ /* 0x000ee20008000a00 */
[----:B------:R-:W4:Y:S01]  /*0070*/  LDCU.64 UR6, c[0x0][0x358] ;  /* 0x00006b00ff0677ac */ /* 0x000f220008000a00 */
[----:B---3--:R-:W-:-:S02]  /*0080*/  MOV R26, UR8 ;  /* 0x00000008001a7c02 */ /* 0x008fc40008000f00 */
[----:B------:R-:W-:Y:S02]  /*0090*/  MOV R27, UR9 ;  /* 0x00000009001b7c02 */ /* 0x000fe40008000f00 */
[C---:B0-----:R-:W-:Y:S01]  /*00a0*/  ISETP.GT.U32.AND P1, PT, R0.reuse, 0x53, PT ;  /* 0x000000530000780c */ /* 0x041fe20003f24070 */
[----:B--2---:R-:W-:-:S05]  /*00b0*/  IMAD R5, R0, UR4, R21 ;  /* 0x0000000400057c24 */ /* 0x004fca000f8e0215 */
[----:B------:R-:W-:-:S13]  /*00c0*/  ISETP.GT.U32.AND P0, PT, R5, 0x77, PT ;  /* 0x000000770500780c */ /* 0x000fda0003f04070 */
[----:B-1--4-:R-:W-:Y:S05]  /*00d0*/  @P0 BRA `(.L_x_15) ;  /* 0x0000000000200947 */ /* 0x012fea0003800000 */
        /* <DEDUP_REMOVED lines=8> */
.L_x_15:
[----:B------:R-:W-:Y:S05]  /*0160*/  BSYNC.RECONVERGENT B0 ;  /* 0x0000000000007941 */ /* 0x000fea0003800200 */
.L_x_14:
[----:B------:R-:W-:Y:S06]  /*0170*/  BAR.SYNC.DEFER_BLOCKING 0x0 ;  /* 0x0000000000007b1d */ /* 0x000fec0000010000 */
[----:B------:R-:W-:Y:S05]  /*0180*/  @P1 EXIT ;  /* 0x000000000000194d */ /* 0x000fea0003800000 */
[----:B------:R-:W1:Y:S01]  /*0190*/  I2F.U32.RP R6, R19 ;  /* 0x0000001300067306 */ /* 0x000e620000209000 */
[----:B------:R-:W-:Y:S01]  /*01a0*/  IADD3 R12, PT, PT, R0, R19, RZ ;  /* 0x00000013000c7210 */ /* 0x000fe20007ffe0ff */
[----:B------:R-:W2:Y:S01]  /*01b0*/  S2UR UR5, SR_CgaCtaId ;  /* 0x00000000000579c3 */ /* 0x000ea20000008800 */
[----:B------:R-:W-:Y:S01]  /*01c0*/  ISETP.NE.U32.AND P2, PT, R19, RZ, PT ;  /* 0x000000ff1300720c */ /* 0x000fe20003f45070 */
[----:B------:R-:W-:Y:S01]  /*01d0*/  UMOV UR4, 0x400 ;  /* 0x0000040000047882 */ /* 0x000fe20000000000 */
[C---:B------:R-:W-:Y:S01]  /*01e0*/  ISETP.GE.U32.AND P0, PT, R12.reuse, 0x54, PT ;  /* 0x000000540c00780c */ /* 0x040fe20003f06070 */
[----:B------:R-:W-:Y:S01]  /*01f0*/  BSSY B0, `(.L_x_16) ;  /* 0x0000043000007945 */ /* 0x000fe20003800000 */
[----:B0-----:R-:W-:Y:S01]  /*0200*/  VIMNMX.U32 R5, PT, PT, R12, 0x54, !PT ;  /* 0x000000540c057848 */ /* 0x001fe20007fe0000 */
[----:B------:R-:W-:Y:S01]  /*0210*/  IMAD.MOV.U32 R18, RZ, RZ, R0 ;  /* 0x000000ffff127224 */ /* 0x000fe200078e0000 */
[----:B------:R-:W-:Y:S01]  /*0220*/  SEL R4, RZ, 0x1, P0 ;  /* 0x00000001ff047807 */ /* 0x000fe20000000000 */
[----:B-1----:R-:W0:Y:S01]  /*0230*/  MUFU.RCP R6, R6 ;  /* 0x0000000600067308 */ /* 0x002e220000001000 */
[----:B--2---:R-:W-:Y:S01]  /*0240*/  ULEA UR4, UR5, UR4, 0x18 ;  /* 0x0000000405047291 */ /* 0x004fe2000f8ec0ff */
[----:B0-----:R-:W-:-:S06]  /*0250*/  IADD3 R3, PT, PT, R6, 0xffffffe, RZ ;  /* 0x0ffffffe06037810 */ /* 0x001fcc0007ffe0ff */
[----:B------:R-:W0:Y:S02]  /*0260*/  F2I.FTZ.U32.TRUNC.NTZ R3, R3 ;  /* 0x0000000300037305 */ /* 0x000e24000021f000 */
[----:B0-----:R-:W-:-:S04]  /*0270*/  IMAD.MOV R2, RZ, RZ, -R3 ;  /* 0x000000ffff027224 */ /* 0x001fc800078e0a03 */
[----:B------:R-:W-:Y:S02]  /*0280*/  IMAD R7, R2, R19, RZ ;  /* 0x0000001302077224 */ /* 0x000fe400078e02ff */
[----:B------:R-:W-:-:S05]  /*0290*/  HFMA2 R2, -RZ, RZ, 0, 0 ;  /* 0x00000000ff027431 */ /* 0x000fca00000001ff */
[----:B------:R-:W-:Y:S01]  /*02a0*/  IMAD.HI.U32 R7, R3, R7, R2 ;  /* 0x0000000703077227 */ /* 0x000fe200078e0002 */
[----:B------:R-:W-:-:S05]  /*02b0*/  IADD3 R2, PT, PT, R5, -R12, -R4 ;  /* 0x8000000c05027210 */ /* 0x000fca0007ffe804 */
[----:B------:R-:W-:-:S05]  /*02c0*/  IMAD.HI.U32 R7, R7, R2, RZ ;  /* 0x0000000207077227 */ /* 0x000fca00078e00ff */
[----:B------:R-:W-:-:S05]  /*02d0*/  IADD3 R3, PT, PT, -R7, RZ, RZ ;  /* 0x000000ff07037210 */ /* 0x000fca0007ffe1ff */
[----:B------:R-:W-:-:S05]  /*02e0*/  IMAD R2, R19, R3, R2 ;  /* 0x0000000313027224 */ /* 0x000fca00078e0202 */
[----:B------:R-:W-:-:S13]  /*02f0*/  ISETP.GE.U32.AND P0, PT, R2, R19, PT ;  /* 0x000000130200720c */ /* 0x000fda0003f06070 */
[----:B------:R-:W-:Y:S01]  /*0300*/  @P0 IMAD.IADD R2, R2, 0x1, -R19 ;  /* 0x0000000102020824 */ /* 0x000fe200078e0a13 */
[----:B------:R-:W-:-:S04]  /*0310*/  @P0 IADD3 R7, PT, PT, R7, 0x1, RZ ;  /* 0x0000000107070810 */ /* 0x000fc80007ffe0ff */
[----:B------:R-:W-:-:S13]  /*0320*/  ISETP.GE.U32.AND P1, PT, R2, R19, PT ;  /* 0x000000130200720c */ /* 0x000fda0003f26070 */
[----:B------:R-:W-:Y:S02]  /*0330*/  @P1 IADD3 R7, PT, PT, R7, 0x1, RZ ;  /* 0x0000000107071810 */ /* 0x000fe40007ffe0ff */
[----:B------:R-:W-:-:S04]  /*0340*/  @!P2 LOP3.LUT R7, RZ, R19, RZ, 0x33, !PT ;  /* 0x00000013ff07a212 */ /* 0x000fc800078e33ff */
[----:B------:R-:W-:-:S04]  /*0350*/  IADD3 R2, PT, PT, R4, R7, RZ ;  /* 0x0000000704027210 */ /* 0x000fc80007ffe0ff */
[----:B------:R-:W-:-:S04]  /*0360*/  LOP3.LUT R3, R2, 0x1, RZ, 0xc0, !PT ;  /* 0x0000000102037812 */ /* 0x000fc800078ec0ff */
[----:B------:R-:W-:Y:S02]  /*0370*/  ISETP.NE.U32.AND P0, PT, R3, 0x1, PT ;  /* 0x000000010300780c */ /* 0x000fe40003f05070 */
[----:B------:R-:W-:-:S11]  /*0380*/  LEA R3, R21, UR4, 0x5 ;  /* 0x0000000415037c11 */ /* 0x000fd6000f8e28ff */
[----:B------:R-:W-:Y:S05]  /*0390*/  @!P0 BRA `(.L_x_17) ;  /* 0x0000000000a08947 */ /* 0x000fea0003800000 */
[C---:B------:R-:W-:Y:S01]  /*03a0*/  ISETP.GT.U32.AND P0, PT, R21.reuse, 0x1d, PT ;  /* 0x0000001d1500780c */ /* 0x040fe20003f04070 */
[----:B------:R-:W-:Y:S01]  /*03b0*/  BSSY.RECONVERGENT B1, `(.L_x_18) ;  /* 0x000000d000017945 */ /* 0x000fe20003800200 */
[----:B------:R-:W-:Y:S02]  /*03c0*/  ISETP.NE.AND P1, PT, R21, RZ, PT ;  /* 0x000000ff1500720c */ /* 0x000fe40003f25270 */
[----:B------:R-:W-:-:S09]  /*03d0*/  MOV R11, RZ ;  /* 0x000000ff000b7202 */ /* 0x000fd20000000f00 */
[----:B------:R-:W-:Y:S05]  /*03e0*/  @P0 BRA `(.L_x_19) ;  /* 0x0000000000240947 */ /* 0x000fea0003800000 */
[----:B------:R-:W0:Y:S01]  /*03f0*/  LDC.64 R4, c[0x0][0x380] ;  /* 0x0000e000ff047b82 */ /* 0x000e220000000a00 */
[----:B------:R-:W-:Y:S01]  /*0400*/  IMAD R7, R0, 0x1e, R21 ;  /* 0x0000001e00077824 */ /* 0x000fe200078e0215 */
[----:B------:R-:W1:Y:S03]  /*0410*/  LDS.128 R8, [R3] ;  /* 0x0000000003087984 */ /* 0x000e660000000c00 */
[----:B0-----:R-:W-:-:S06]  /*0420*/  IMAD.WIDE.U32 R4, R7, 0x10, R4 ;  /* 0x0000001007047825 */ /* 0x001fcc00078e0004 */
[----:B------:R-:W1:Y:S02]  /*0430*/  LDG.E.128.CONSTANT R4, desc[UR6][R4.64] ;  /* 0x0000000604047981 */ /* 0x000e64000c1e9d00 */
[----:B-1----:R-:W-:-:S04]  /*0440*/  FFMA R8, R4, R8, RZ ;  /* 0x0000000804087223 */ /* 0x002fc800000000ff */
[----:B------:R-:W-:-:S04]  /*0450*/  FFMA R9, R5, R9, R8 ;  /* 0x0000000905097223 */ /* 0x000fc80000000008 */
[----:B------:R-:W-:-:S04]  /*0460*/  FFMA R6, R6, R10, R9 ;  /* 0x0000000a06067223 */ /* 0x000fc80000000009 */
[----:B------:R-:W-:-:S07]  /*0470*/  FFMA R11, R7, R11, R6 ;  /* 0x0000000b070b7223 */ /* 0x000fce0000000006 */
.L_x_19:
[----:B------:R-:W-:Y:S05]  /*0480*/  BSYNC.RECONVERGENT B1 ;  /* 0x0000000000017941 */ /* 0x000fea0003800200 */
.L_x_18:
[----:B------:R-:W-:-:S03]  /*0490*/  UMOV UR4, 0xffffffff ;  /* 0xffffffff00047882 */ /* 0x000fc60000000000 */
[----:B------:R-:W-:Y:S05]  /*04a0*/  BRA.DIV UR4, `(.L_x_20) ;  /* 0x0000000604c07947 */ /* 0x000fea000b800000 */
        /* <DEDUP_REMOVED lines=9> */
.L_x_35:
[----:B01----:R-:W-:Y:S01]  /*0540*/  FADD R13, R13, R7 ;  /* 0x000000070d0d7221 */ /* 0x003fe20000000000 */
[----:B------:R-:W-:Y:S01]  /*0550*/  MOV R18, R12 ;  /* 0x0000000c00127202 */ /* 0x000fe20000000f00 */
[----:B------:R-:W-:Y:S06]  /*0560*/  @P1 BRA `(.L_x_17) ;  /* 0x00000000002c1947 */ /* 0x000fec0003800000 */
[----:B------:R-:W0:Y:S08]  /*0570*/  LDC.64 R4, c[0x0][0x388] ;  /* 0x0000e200ff047b82 */ /* 0x000e300000000a00 */
[----:B------:R-:W1:Y:S01]  /*0580*/  LDC.64 R6, c[0x0][0x398] ;  /* 0x0000e600ff067b82 */ /* 0x000e620000000a00 */
[----:B0-----:R-:W-:-:S06]  /*0590*/  IMAD.WIDE.U32 R4, R0, 0x4, R4 ;  /* 0x0000000400047825 */ /* 0x001fcc00078e0004 */
[----:B------:R-:W2:Y:S01]  /*05a0*/  LDG.E.CONSTANT R4, desc[UR6][R4.64] ;  /* 0x0000000604047981 */ /* 0x000ea2000c1e9900 */
[----:B-1----:R-:W-:-:S04]  /*05b0*/  IMAD.WIDE.U32 R6, R0, 0x4, R6 ;  /* 0x0000000400067825 */ /* 0x002fc800078e0006 */
[----:B--2---:R-:W-:-:S05]  /*05c0*/  FADD R13, R13, R4 ;  /* 0x000000040d0d7221 */ /* 0x004fca0000000000 */
[----:B------:R-:W-:-:S13]  /*05d0*/  FSETP.GE.AND P0, PT, R13, RZ, PT ;  /* 0x000000ff0d00720b */ /* 0x000fda0003f06000 */
[----:B------:R0:W-:Y:S01]  /*05e0*/  @P0 STG.E desc[UR6][R6.64], R13 ;  /* 0x0000000d06000986 */ /* 0x0001e2000c101906 */
[----:B------:R-:W-:Y:S01]  /*05f0*/  @P0 MOV R18, R12 ;  /* 0x0000000c00120202 */ /* 0x000fe20000000f00 */
[----:B------:R-:W-:Y:S02]  /*0600*/  @!P0 IMAD.MOV.U32 R18, RZ, RZ, R12 ;  /* 0x000000ffff128224 */ /* 0x000fe400078e000c */
[----:B------:R0:W-:Y:S05]  /*0610*/  @!P0 STG.E desc[UR6][R6.64], RZ ;  /* 0x000000ff06008986 */ /* 0x0001ea000c101906 */
.L_x_17:
[----:B------:R-:W-:Y:S05]  /*0620*/  BSYNC B0 ;  /* 0x0000000000007941 */ /* 0x000fea0003800000 */
.L_x_16:
[----:B------:R-:W-:-:S13]  /*0630*/  ISETP.NE.AND P0, PT, R2, RZ, PT ;  /* 0x000000ff0200720c */ /* 0x000fda0003f05270 */
[----:B------:R-:W-:Y:S05]  /*0640*/  @!P0 EXIT ;  /* 0x000000000000894d */ /* 0x000fea0003800000 */
[----:B------:R-:W1:Y:S01]  /*0650*/  LDC.64 R22, c[0x0][0x398] ;  /* 0x0000e600ff167b82 */ /* 0x000e620000000a00 */
[C---:B------:R-:W-:Y:S01]  /*0660*/  IADD3 R11, PT, PT, R18.reuse, R19, RZ ;  /* 0x00000013120b7210 */ /* 0x040fe20007ffe0ff */
[C-C-:B------:R-:W-:Y:S01]  /*0670*/  IMAD R2, R18.reuse, 0x1e, R21.reuse ;  /* 0x0000001e12027824 */ /* 0x140fe200078e0215 */
[----:B------:R-:W-:Y:S02]  /*0680*/  ISETP.GT.U32.AND P0, PT, R21, 0x1d, PT ;  /* 0x0000001d1500780c */ /* 0x000fe40003f04070 */
[----:B------:R-:W-:Y:S01]  /*0690*/  CS2R R24, SRZ ;  /* 0x0000000000187805 */ /* 0x000fe2000001ff00 */
[----:B------:R-:W-:Y:S02]  /*06a0*/  IMAD R0, R11, 0x1e, R21 ;  /* 0x0000001e0b007824 */ /* 0x000fe400078e0215 */
[----:B------:R-:W2:Y:S01]  /*06b0*/  LDC.64 R16, c[0x0][0x388] ;  /* 0x0000e200ff107b82 */ /* 0x000ea20000000a00 */
[----:B-1----:R-:W-:-:S04]  /*06c0*/  IMAD.WIDE.U32 R8, R18, 0x4, R22 ;  /* 0x0000000412087825 */ /* 0x002fc800078e0016 */
[----:B------:R-:W-:-:S04]  /*06d0*/  IMAD.WIDE.U32 R22, R11, 0x4, R22 ;  /* 0x000000040b167825 */ /* 0x000fc800078e0016 */
[----:B--2---:R-:W-:-:S04]  /*06e0*/  IMAD.WIDE.U32 R10, R11, 0x4, R16 ;  /* 0x000000040b0a7825 */ /* 0x004fc800078e0010 */
[----:B------:R-:W-:-:S07]  /*06f0*/  IMAD.WIDE.U32 R16, R18, 0x4, R16 ;  /* 0x0000000412107825 */ /* 0x000fce00078e0010 */
.L_x_29:
[----:B------:R-:W-:Y:S01]  /*0700*/  @!P0 IMAD.WIDE.U32 R4, R2, 0x10, R26 ;  /* 0x0000001002048825 */ /* 0x000fe200078e001a */
[----:B01----:R-:W0:Y:S05]  /*0710*/  @!P0 LDS.128 R12, [R3] ;  /* 0x00000000030c8984 */ /* 0x003e2a0000000c00 */
[----:B------:R-:W0:Y:S01]  /*0720*/  @!P0 LDG.E.128.CONSTANT R4, desc[UR6][R4.64] ;  /* 0x0000000604048981 */ /* 0x000e22000c1e9d00 */
[----:B------:R-:W-:Y:S01]  /*0730*/  UMOV UR4, 0xffffffff ;  /* 0xffffffff00047882 */ /* 0x000fe20000000000 */
[----:B------:R-:W-:Y:S01]  /*0740*/  ISETP.NE.AND P1, PT, R21, RZ, PT ;  /* 0x000000ff1500720c */ /* 0x000fe20003f25270 */
[----:B0-----:R-:W-:-:S04]  /*0750*/  @!P0 FFMA R12, R4, R12, RZ ;  /* 0x0000000c040c8223 */ /* 0x001fc800000000ff */
        /* <DEDUP_REMOVED lines=14> */
.L_x_42:
[----:B------:R-:W-:Y:S01]  /*0840*/  BSSY.RECONVERGENT B0, `(.L_x_22) ;  /* 0x000000e000007945 */ /* 0x000fe20003800200 */
[----:B------:R-:W-:Y:S01]  /*0850*/  HFMA2 R15, -RZ, RZ, 0, 0 ;  /* 0x00000000ff0f7431 */ /* 0x000fe200000001ff */
[----:B------:R-:W-:Y:S01]  /*0860*/  ISETP.GT.U32.AND P0, PT, R21, 0x1d, PT ;  /* 0x0000001d1500780c */ /* 0x000fe20003f04070 */
[----:B-1----:R-:W-:Y:S01]  /*0870*/  FADD R7, R20, R7 ;  /* 0x0000000714077221 */ /* 0x002fe20000000000 */
[----:B------:R-:W-:Y:S11]  /*0880*/  @P1 BRA `(.L_x_23) ;  /* 0x0000000000241947 */ /* 0x000ff60003800000 */
[----:B------:R-:W-:-:S05]  /*0890*/  IADD3 R4, P2, PT, R16, R24, RZ ;  /* 0x0000001810047210 */ /* 0x000fca0007f5e0ff */
[----:B------:R-:W-:-:S05]  /*08a0*/  IMAD.X R5, R17, 0x1, R25, P2 ;  /* 0x0000000111057824 */ /* 0x000fca00010e0619 */
[----:B------:R-:W2:Y:S01]  /*08b0*/  LDG.E.CONSTANT R4, desc[UR6][R4.64] ;  /* 0x0000000604047981 */ /* 0x000ea2000c1e9900 */
[----:B------:R-:W-:Y:S01]  /*08c0*/  IADD3 R6, P3, PT, R8, R24, RZ ;  /* 0x0000001808067210 */ /* 0x000fe20007f7e0ff */
[----:B--2---:R-:W-:-:S03]  /*08d0*/  FADD R13, R7, R4 ;  /* 0x00000004070d7221 */ /* 0x004fc60000000000 */
[----:B------:R-:W-:Y:S02]  /*08e0*/  IADD3.X R7, PT, PT, R9, R25, RZ, P3, !PT ;  /* 0x0000001909077210 */ /* 0x000fe40001ffe4ff */
[----:B------:R-:W-:-:S13]  /*08f0*/  FSETP.GE.AND P2, PT, R13, RZ, PT ;  /* 0x000000ff0d00720b */ /* 0x000fda0003f46000 */
[----:B------:R1:W-:Y:S04]  /*0900*/  @P2 STG.E desc[UR6][R6.64], R13 ;  /* 0x0000000d06002986 */ /* 0x0003e8000c101906 */
[----:B------:R1:W-:Y:S02]  /*0910*/  @!P2 STG.E desc[UR6][R6.64], RZ ;  /* 0x000000ff0600a986 */ /* 0x0003e4000c101906 */
.L_x_23:
[----:B------:R-:W-:Y:S05]  /*0920*/  BSYNC.RECONVERGENT B0 ;  /* 0x0000000000007941 */ /* 0x000fea0003800200 */
.L_x_22:
[----:B------:R-:W-:Y:S04]  /*0930*/  BSSY.RECONVERGENT B0, `(.L_x_24) ;  /* 0x0000009000007945 */ /* 0x000fe80003800200 */
[----:B------:R-:W-:Y:S05]  /*0940*/  @P0 BRA `(.L_x_25) ;  /* 0x00000000001c0947 */ /* 0x000fea0003800000 */
[----:B-1----:R-:W-:Y:S01]  /*0950*/  IMAD.WIDE.U32 R12, R0, 0x10, R26 ;  /* 0x00000010000c7825 */ /* 0x002fe200078e001a */
[----:B------:R-:W1:Y:S05]  /*0960*/  LDS.128 R4, [R3] ;  /* 0x0000000003047984 */ /* 0x000e6a0000000c00 */
[----:B------:R-:W1:Y:S02]  /*0970*/  LDG.E.128.CONSTANT R12, desc[UR6][R12.64] ;  /* 0x000000060c0c7981 */ /* 0x000e64000c1e9d00 */
[----:B-1----:R-:W-:-:S04]  /*0980*/  FFMA R4, R4, R12, RZ ;  /* 0x0000000c04047223 */ /* 0x002fc800000000ff */
[----:B------:R-:W-:-:S04]  /*0990*/  FFMA R5, R13, R5, R4 ;  /* 0x000000050d057223 */ /* 0x000fc80000000004 */
[----:B------:R-:W-:-:S04]  /*09a0*/  FFMA R6, R14, R6, R5 ;  /* 0x000000060e067223 */ /* 0x000fc80000000005 */
[----:B------:R-:W-:-:S07]  /*09b0*/  FFMA R15, R15, R7, R6 ;  /* 0x000000070f0f7223 */ /* 0x000fce0000000006 */
.L_x_25:
[----:B------:R-:W-:Y:S05]  /*09c0*/  BSYNC.RECONVERGENT B0 ;  /* 0x0000000000007941 */ /* 0x000fea0003800200 */
.L_x_24:
[----:B------:R-:W-:-:S03]  /*09d0*/  UMOV UR4, 0xffffffff ;  /* 0xffffffff00047882 */ /* 0x000fc60000000000 */
[----:B------:R-:W-:Y:S05]  /*09e0*/  BRA.DIV UR4, `(.L_x_26) ;  /* 0x0000000604807947 */ /* 0x000fea000b800000 */
[----:B-1----:R-:W1:Y:S02]  /*09f0*/  SHFL.DOWN PT, R7, R15, 0x10, 0x1f ;  /* 0x0a001f000f077f89 */ /* 0x002e6400000e0000 */
[----:B-1----:R-:W-:-:S05]  /*0a00*/  FADD R12, R7, R15 ;  /* 0x0000000f070c7221 */ /* 0x002fca0000000000 */
[----:B------:R-:W1:Y:S02]  /*0a10*/  SHFL.DOWN PT, R7, R12, 0x8, 0x1f ;  /* 0x09001f000c077f89 */ /* 0x000e6400000e0000 */
[----:B-1----:R-:W-:-:S05]  /*0a20*/  FADD R13, R12, R7 ;  /* 0x000000070c0d7221 */ /* 0x002fca0000000000 */
[----:B------:R-:W1:Y:S02]  /*0a30*/  SHFL.DOWN PT, R7, R13, 0x4, 0x1f ;  /* 0x08801f000d077f89 */ /* 0x000e6400000e0000 */
[----:B-1----:R-:W-:-:S05]  /*0a40*/  FADD R14, R13, R7 ;  /* 0x000000070d0e7221 */ /* 0x002fca0000000000 */
[----:B------:R-:W0:Y:S02]  /*0a50*/  SHFL.DOWN PT, R7, R14, 0x2, 0x1f ;  /* 0x08401f000e077f89 */ /* 0x000e2400000e0000 */
[----:B0-----:R-:W-:-:S05]  /*0a60*/  FADD R20, R14, R7 ;  /* 0x000000070e147221 */ /* 0x001fca0000000000 */
[----:B------:R0:W1:Y:S02]  /*0a70*/  SHFL.DOWN PT, R7, R20, 0x1, 0x1f ;  /* 0x08201f0014077f89 */ /* 0x00006400000e0000 */
.L_x_49:
[----:B------:R-:W-:Y:S01]  /*0a80*/  BSSY.RECONVERGENT B0, `(.L_x_27) ;  /* 0x000000c000007945 */ /* 0x000fe20003800200 */
[----:B-1----:R-:W-:-:S03]  /*0a90*/  FADD R7, R20, R7 ;  /* 0x0000000714077221 */ /* 0x002fc60000000000 */
[----:B------:R-:W-:Y:S05]  /*0aa0*/  @P1 BRA `(.L_x_28) ;  /* 0x0000000000241947 */ /* 0x000fea0003800000 */
[----:B------:R-:W-:-:S04]  /*0ab0*/  IADD3 R4, P1, PT, R10, R24, RZ ;  /* 0x000000180a047210 */ /* 0x000fc80007f3e0ff */
[----:B------:R-:W-:-:S05]  /*0ac0*/  IADD3.X R5, PT, PT, R11, R25, RZ, P1, !PT ;  /* 0x000000190b057210 */ /* 0x000fca0000ffe4ff */
[----:B------:R-:W2:Y:S01]  /*0ad0*/  LDG.E.CONSTANT R4, desc[UR6][R4.64] ;  /* 0x0000000604047981 */ /* 0x000ea2000c1e9900 */
[----:B------:R-:W-:Y:S01]  /*0ae0*/  IADD3 R6, P2, PT, R22, R24, RZ ;  /* 0x0000001816067210 */ /* 0x000fe20007f5e0ff */
[----:B--2---:R-:W-:-:S03]  /*0af0*/  FADD R13, R7, R4 ;  /* 0x00000004070d7221 */ /* 0x004fc60000000000 */
[----:B------:R-:W-:Y:S02]  /*0b00*/  IADD3.X R7, PT, PT, R23, R25, RZ, P2, !PT ;  /* 0x0000001917077210 */ /* 0x000fe400017fe4ff */
[----:B------:R-:W-:-:S13]  /*0b10*/  FSETP.GE.AND P1, PT, R13, RZ, PT ;  /* 0x000000ff0d00720b */ /* 0x000fda0003f26000 */
[----:B------:R1:W-:Y:S04]  /*0b20*/  @P1 STG.E desc[UR6][R6.64], R13 ;  /* 0x0000000d06001986 */ /* 0x0003e8000c101906 */
[----:B------:R1:W-:Y:S02]  /*0b30*/  @!P1 STG.E desc[UR6][R6.64], RZ ;  /* 0x000000ff06009986 */ /* 0x0003e4000c101906 */
.L_x_28:
[----:B------:R-:W-:Y:S05]  /*0b40*/  BSYNC.RECONVERGENT B0 ;  /* 0x0000000000007941 */ /* 0x000fea0003800200 */
.L_x_27:
[C---:B------:R-:W-:Y:S01]  /*0b50*/  IADD3 R18, PT, PT, R19.reuse, R18, R19 ;  /* 0x0000001213127210 */ /* 0x040fe20007ffe013 */
[----:B------:R-:W-:-:S03]  /*0b60*/  IMAD.WIDE.U32 R26, R19, 0x3c0, R26 ;  /* 0x000003c0131a7825 */ /* 0x000fc600078e001a */
[----:B------:R-:W-:Y:S01]  /*0b70*/  ISETP.GE.U32.AND P1, PT, R18, 0x54, PT ;  /* 0x000000541200780c */ /* 0x000fe20003f26070 */
[----:B------:R-:W-:-:S12]  /*0b80*/  IMAD.WIDE.U32 R24, R19, 0x8, R24 ;  /* 0x0000000813187825 */ /* 0x000fd800078e0018 */
[----:B------:R-:W-:Y:S05]  /*0b90*/  @!P1 BRA `(.L_x_29) ;  /* 0xfffffff800d89947 */ /* 0x000fea000383ffff */
[----:B------:R-:W-:Y:S05]  /*0ba0*/  EXIT ;  /* 0x000000000000794d */ /* 0x000fea0003800000 */
.L_x_20:
[----:B------:R-:W-:Y:S02]  /*0bb0*/  HFMA2 R6, -RZ, RZ, 0, 9.5367431640625e-07 ;  /* 0x00000010ff067431 */ /* 0x000fe400000001ff */
[----:B------:R-:W-:Y:S01]  /*0bc0*/  IMAD.MOV.U32 R29, RZ, RZ, R11 ;  /* 0x000000ffff1d7224 */ /* 0x000fe200078e000b */
[----:B------:R-:W-:Y:S02]  /*0bd0*/  MOV R5, 0x1f ;  /* 0x0000001f00057802 */ /* 0x000fe40000000f00 */
[----:B------:R-:W-:-:S07]  /*0be0*/  MOV R4, 0xffffffff ;  /* 0xffffffff00047802 */ /* 0x000fce0000000f00 */
[----:B------:R-:W-:Y:S05]  /*0bf0*/  WARPSYNC.COLLECTIVE R4, `(.L_x_30) ;  /* 0x0000000004087348 */ /* 0x000fea0003c00000 */
[----:B------:R0:W1:Y:S02]  /*0c00*/  SHFL.DOWN P2, R7, R29, R6, R5 ;  /* 0x080000061d077389 */ /* 0x0000640000040005 */
[----:B01----:R-:W-:Y:S05]  /*0c10*/  ENDCOLLECTIVE ;  /* 0x000000000000791b */ /* 0x003fea0003800000 */
.L_x_30:
[----:B------:R-:W-:Y:S02]  /*0c20*/  HFMA2 R6, -RZ, RZ, 0, 4.76837158203125e-07 ;  /* 0x00000008ff067431 */ /* 0x000fe400000001ff */
[----:B------:R-:W-:-:S04]  /*0c30*/  FADD R8, R7, R11 ;  /* 0x0000000b07087221 */ /* 0x000fc80000000000 */
[----:B------:R-:W-:-:S07]  /*0c40*/  IMAD.MOV.U32 R29, RZ, RZ, R8 ;  /* 0x000000ffff1d7224 */ /* 0x000fce00078e0008 */
[----:B------:R-:W-:Y:S05]  /*0c50*/  WARPSYNC.COLLECTIVE R4, `(.L_x_31) ;  /* 0x0000000004087348 */ /* 0x000fea0003c00000 */
[----:B------:R0:W1:Y:S02]  /*0c60*/  SHFL.DOWN P2, R7, R29, R6, R5 ;  /* 0x080000061d077389 */ /* 0x0000640000040005 */
[----:B01----:R-:W-:Y:S05]  /*0c70*/  ENDCOLLECTIVE ;  /* 0x000000000000791b */ /* 0x003fea0003800000 */
.L_x_31:
[----:B------:R-:W-:Y:S02]  /*0c80*/  HFMA2 R6, -RZ, RZ, 0, 2.384185791015625e-07 ;  /* 0x00000004ff067431 */ /* 0x000fe400000001ff */
[----:B------:R-:W-:-:S05]  /*0c90*/  FADD R9, R8, R7 ;  /* 0x0000000708097221 */ /* 0x000fca0000000000 */
[----:B------:R-:W-:-:S07]  /*0ca0*/  MOV R29, R9 ;  /* 0x00000009001d7202 */ /* 0x000fce0000000f00 */
[----:B------:R-:W-:Y:S05]  /*0cb0*/  WARPSYNC.COLLECTIVE R4, `(.L_x_32) ;  /* 0x0000000004087348 */ /* 0x000fea0003c00000 */
[----:B------:R0:W1:Y:S02]  /*0cc0*/  SHFL.DOWN P2, R7, R29, R6, R5 ;  /* 0x080000061d077389 */ /* 0x0000640000040005 */
[----:B01----:R-:W-:Y:S05]  /*0cd0*/  ENDCOLLECTIVE ;  /* 0x000000000000791b */ /* 0x003fea0003800000 */
.L_x_32:
[----:B------:R-:W-:Y:S01]  /*0ce0*/  MOV R6, 0x2 ;  /* 0x0000000200067802 */ /* 0x000fe20000000f00 */
[----:B------:R-:W-:-:S04]  /*0cf0*/  FADD R10, R9, R7 ;  /* 0x00000007090a7221 */ /* 0x000fc80000000000 */
[----:B------:R-:W-:-:S07]  /*0d00*/  IMAD.MOV.U32 R29, RZ, RZ, R10 ;  /* 0x000000ffff1d7224 */ /* 0x000fce00078e000a */
[----:B------:R-:W-:Y:S05]  /*0d10*/  WARPSYNC.COLLECTIVE R4, `(.L_x_33) ;  /* 0x0000000004087348 */ /* 0x000fea0003c00000 */
[----:B------:R0:W1:Y:S02]  /*0d20*/  SHFL.DOWN P2, R7, R29, R6, R5 ;  /* 0x080000061d077389 */ /* 0x0000640000040005 */
[----:B01----:R-:W-:Y:S05]  /*0d30*/  ENDCOLLECTIVE ;  /* 0x000000000000791b */ /* 0x003fea0003800000 */
.L_x_33:
[----:B------:R-:W-:Y:S02]  /*0d40*/  HFMA2 R6, -RZ, RZ, 0, 5.9604644775390625e-08 ;  /* 0x00000001ff067431 */ /* 0x000fe400000001ff */
[----:B------:R-:W-:-:S05]  /*0d50*/  FADD R13, R10, R7 ;  /* 0x000000070a0d7221 */ /* 0x000fca0000000000 */
[----:B------:R-:W-:-:S07]  /*0d60*/  MOV R29, R13 ;  /* 0x0000000d001d7202 */ /* 0x000fce0000000f00 */
[----:B------:R-:W-:Y:S05]  /*0d70*/  WARPSYNC.COLLECTIVE R4, `(.L_x_34) ;  /* 0x0000000004087348 */ /* 0x000fea0003c00000 */
[----:B------:R0:W1:Y:S02]  /*0d80*/  SHFL.DOWN P2, R7, R29, R6, R5 ;  /* 0x080000061d077389 */ /* 0x0000640000040005 */
[----:B01----:R-:W-:Y:S05]  /*0d90*/  ENDCOLLECTIVE ;  /* 0x000000000000791b */ /* 0x003fea0003800000 */
.L_x_34:
[----:B------:R-:W-:Y:S05]  /*0da0*/  BRA `(.L_x_35) ;  /* 0xfffffff400e47947 */ /* 0x000fea000383ffff */
.L_x_21:
[----:B------:R-:W-:Y:S01]  /*0db0*/  BSSY B0, `(.L_x_36) ;  /* 0x0000008000007945 */ /* 0x000fe20003800000 */
[----:B------:R-:W-:Y:S01]  /*0dc0*/  IMAD.MOV.U32 R29, RZ, RZ, R12 ;  /* 0x000000ffff1d7224 */ /* 0x000fe200078e000c */
[----:B------:R-:W-:Y:S02]  /*0dd0*/  MOV R6, 0x10 ;  /* 0x0000001000067802 */ /* 0x000fe40000000f00 */
[----:B------:R-:W-:Y:S02]  /*0de0*/  MOV R5, 0x1f ;  /* 0x0000001f00057802 */ /* 0x000fe40000000f00 */
[----:B------:R-:W-:-:S07]  /*0df0*/  MOV R4, 0xffffffff ;  /* 0xffffffff00047802 */ /* 0x000fce0000000f00 */
[----:B------:R-:W-:Y:S05]  /*0e00*/  WARPSYNC.COLLECTIVE R4, `(.L_x_37) ;  /* 0x0000000004087348 */ /* 0x000fea0003c00000 */
[----:B------:R0:W1:Y:S02]  /*0e10*/  SHFL.DOWN P2, R7, R29, R6, R5 ;  /* 0x080000061d077389 */ /* 0x0000640000040005 */
[----:B01----:R-:W-:Y:S05]  /*0e20*/  ENDCOLLECTIVE ;  /* 0x000000000000791b */ /* 0x003fea0003800000 */
.L_x_37:
[----:B------:R-:W-:Y:S05]  /*0e30*/  BSYNC B0 ;  /* 0x0000000000007941 */ /* 0x000fea0003800000 */
.L_x_36:
[----:B------:R-:W-:Y:S01]  /*0e40*/  FADD R13, R7, R12 ;  /* 0x0000000c070d7221 */ /* 0x000fe20000000000 */
[----:B------:R-:W-:Y:S01]  /*0e50*/  HFMA2 R5, -RZ, RZ, 0, 1.847743988037109375e-06 ;  /* 0x0000001fff057431 */ /* 0x000fe200000001ff */
[----:B------:R-:W-:Y:S02]  /*0e60*/  MOV R6, 0x8 ;  /* 0x0000000800067802 */ /* 0x000fe40000000f00 */
[----:B------:R-:W-:Y:S01]  /*0e70*/  IMAD.MOV.U32 R29, RZ, RZ, R13 ;  /* 0x000000ffff1d7224 */ /* 0x000fe200078e000d */
[----:B------:R-:W-:-:S07]  /*0e80*/  MOV R4, 0xffffffff ;  /* 0xffffffff00047802 */ /* 0x000fce0000000f00 */
[----:B------:R-:W-:Y:S05]  /*0e90*/  WARPSYNC.COLLECTIVE R4, `(.L_x_38) ;  /* 0x0000000004087348 */ /* 0x000fea0003c00000 */
[----:B------:R0:W1:Y:S02]  /*0ea0*/  SHFL.DOWN P2, R7, R29, R6, R5 ;  /* 0x080000061d077389 */ /* 0x0000640000040005 */
[----:B01----:R-:W-:Y:S05]  /*0eb0*/  ENDCOLLECTIVE ;  /* 0x000000000000791b */ /* 0x003fea0003800000 */
.L_x_38:
[----:B------:R-:W-:Y:S02]  /*0ec0*/  HFMA2 R6, -RZ, RZ, 0, 2.384185791015625e-07 ;  /* 0x00000004ff067431 */ /* 0x000fe400000001ff */
[----:B------:R-:W-:-:S04]  /*0ed0*/  FADD R14, R13, R7 ;  /* 0x000000070d0e7221 */ /* 0x000fc80000000000 */
[----:B------:R-:W-:-:S07]  /*0ee0*/  IMAD.MOV.U32 R29, RZ, RZ, R14 ;  /* 0x000000ffff1d7224 */ /* 0x000fce00078e000e */
[----:B------:R-:W-:Y:S05]  /*0ef0*/  WARPSYNC.COLLECTIVE R4, `(.L_x_39) ;  /* 0x0000000004087348 */ /* 0x000fea0003c00000 */
[----:B------:R0:W1:Y:S02]  /*0f00*/  SHFL.DOWN P2, R7, R29, R6, R5 ;  /* 0x080000061d077389 */ /* 0x0000640000040005 */
[----:B01----:R-:W-:Y:S05]  /*0f10*/  ENDCOLLECTIVE ;  /* 0x000000000000791b */ /* 0x003fea0003800000 */
.L_x_39:
[----:B------:R-:W-:Y:S02]  /*0f20*/  HFMA2 R6, -RZ, RZ, 0, 1.1920928955078125e-07 ;  /* 0x00000002ff067431 */ /* 0x000fe400000001ff */
[----:B------:R-:W-:-:S05]  /*0f30*/  FADD R15, R14, R7 ;  /* 0x000000070e0f7221 */ /* 0x000fca0000000000 */
[----:B------:R-:W-:-:S07]  /*0f40*/  MOV R29, R15 ;  /* 0x0000000f001d7202 */ /* 0x000fce0000000f00 */
[----:B------:R-:W-:Y:S05]  /*0f50*/  WARPSYNC.COLLECTIVE R4, `(.L_x_40) ;  /* 0x0000000004087348 */ /* 0x000fea0003c00000 */
[----:B------:R0:W1:Y:S02]  /*0f60*/  SHFL.DOWN P2, R7, R29, R6, R5 ;  /* 0x080000061d077389 */ /* 0x0000640000040005 */
[----:B01----:R-:W-:Y:S05]  /*0f70*/  ENDCOLLECTIVE ;  /* 0x000000000000791b */ /* 0x003fea0003800000 */
.L_x_40:
[----:B------:R-:W-:Y:S01]  /*0f80*/  MOV R6, 0x1 ;  /* 0x0000000100067802 */ /* 0x000fe20000000f00 */
[----:B------:R-:W-:-:S04]  /*0f90*/  FADD R20, R15, R7 ;  /* 0x000000070f147221 */ /* 0x000fc80000000000 */
[----:B------:R-:W-:-:S07]  /*0fa0*/  IMAD.MOV.U32 R29, RZ, RZ, R20 ;  /* 0x000000ffff1d7224 */ /* 0x000fce00078e0014 */
[----:B------:R-:W-:Y:S05]  /*0fb0*/  WARPSYNC.COLLECTIVE R4, `(.L_x_41) ;  /* 0x0000000004087348 */ /* 0x000fea0003c00000 */
[----:B------:R0:W1:Y:S02]  /*0fc0*/  SHFL.DOWN P2, R7, R29, R6, R5 ;  /* 0x080000061d077389 */ /* 0x0000640000040005 */
[----:B01----:R-:W-:Y:S05]  /*0fd0*/  ENDCOLLECTIVE ;  /* 0x000000000000791b */ /* 0x003fea0003800000 */
.L_x_41:
[----:B------:R-:W-:Y:S05]  /*0fe0*/  BRA `(.L_x_42) ;  /* 0xfffffff800147947 */ /* 0x000fea000383ffff */
.L_x_26:
[----:B-1----:R-:W-:Y:S01]  /*0ff0*/  HFMA2 R6, -RZ, RZ, 0, 9.5367431640625e-07 ;  /* 0x00000010ff067431 */ /* 0x002fe200000001ff */
[----:B------:R-:W-:Y:S01]  /*1000*/  BSSY B0, `(.L_x_43) ;  /* 0x0000007000007945 */ /* 0x000fe20003800000 */
[----:B------:R-:W-:Y:S01]  /*1010*/  MOV R29, R15 ;  /* 0x0000000f001d7202 */ /* 0x000fe20000000f00 */
[----:B------:R-:W-:Y:S01]  /*1020*/  IMAD.MOV.U32 R5, RZ, RZ, 0x1f ;  /* 0x0000001fff057424 */ /* 0x000fe200078e00ff */
[----:B------:R-:W-:-:S07]  /*1030*/  MOV R4, 0xffffffff ;  /* 0xffffffff00047802 */ /* 0x000fce0000000f00 */
[----:B0-----:R-:W-:Y:S05]  /*1040*/  WARPSYNC.COLLECTIVE R4, `(.L_x_44) ;  /* 0x0000000004087348 */ /* 0x001fea0003c00000 */
[----:B------:R1:W2:Y:S02]  /*1050*/  SHFL.DOWN P2, R7, R29, R6, R5 ;  /* 0x080000061d077389 */ /* 0x0002a40000040005 */
[----:B012---:R-:W-:Y:S05]  /*1060*/  ENDCOLLECTIVE ;  /* 0x000000000000791b */ /* 0x007fea0003800000 */
.L_x_44:
[----:B------:R-:W-:Y:S05]  /*1070*/  BSYNC B0 ;  /* 0x0000000000007941 */ /* 0x000fea0003800000 */
.L_x_43:
[----:B------:R-:W-:Y:S01]  /*1080*/  FADD R12, R7, R15 ;  /* 0x0000000f070c7221 */ /* 0x000fe20000000000 */
[----:B------:R-:W-:Y:S02]  /*1090*/  HFMA2 R6, -RZ, RZ, 0, 4.76837158203125e-07 ;  /* 0x00000008ff067431 */ /* 0x000fe400000001ff */
[----:B------:R-:W-:Y:S01]  /*10a0*/  IMAD.MOV.U32 R5, RZ, RZ, 0x1f ;  /* 0x0000001fff057424 */ /* 0x000fe200078e00ff */
[----:B------:R-:W-:Y:S02]  /*10b0*/  MOV R4, 0xffffffff ;  /* 0xffffffff00047802 */ /* 0x000fe40000000f00 */
[----:B------:R-:W-:-:S07]  /*10c0*/  MOV R29, R12 ;  /* 0x0000000c001d7202 */ /* 0x000fce0000000f00 */
[----:B------:R-:W-:Y:S05]  /*10d0*/  WARPSYNC.COLLECTIVE R4, `(.L_x_45) ;  /* 0x0000000004087348 */ /* 0x000fea0003c00000 */
[----:B------:R0:W1:Y:S02]  /*10e0*/  SHFL.DOWN P2, R7, R29, R6, R5 ;  /* 0x080000061d077389 */ /* 0x0000640000040005 */
[----:B01----:R-:W-:Y:S05]  /*10f0*/  ENDCOLLECTIVE ;  /* 0x000000000000791b */ /* 0x003fea0003800000 */
.L_x_45:
[----:B------:R-:W-:Y:S02]  /*1100*/  HFMA2 R6, -RZ, RZ, 0, 2.384185791015625e-07 ;  /* 0x00000004ff067431 */ /* 0x000fe400000001ff */
[----:B------:R-:W-:-:S05]  /*1110*/  FADD R13, R12, R7 ;  /* 0x000000070c0d7221 */ /* 0x000fca0000000000 */
[----:B------:R-:W-:-:S07]  /*1120*/  MOV R29, R13 ;  /* 0x0000000d001d7202 */ /* 0x000fce0000000f00 */
[----:B------:R-:W-:Y:S05]  /*1130*/  WARPSYNC.COLLECTIVE R4, `(.L_x_46) ;  /* 0x0000000004087348 */ /* 0x000fea0003c00000 */
[----:B------:R0:W1:Y:S02]  /*1140*/  SHFL.DOWN P2, R7, R29, R6, R5 ;  /* 0x080000061d077389 */ /* 0x0000640000040005 */
[----:B01----:R-:W-:Y:S05]  /*1150*/  ENDCOLLECTIVE ;  /* 0x000000000000791b */ /* 0x003fea0003800000 */
.L_x_46:
[----:B------:R-:W-:Y:S01]  /*1160*/  MOV R6, 0x2 ;  /* 0x0000000200067802 */ /* 0x000fe20000000f00 */
[----:B------:R-:W-:-:S04]  /*1170*/  FADD R14, R13, R7 ;  /* 0x000000070d0e7221 */ /* 0x000fc80000000000 */
[----:B------:R-:W-:-:S07]  /*1180*/  IMAD.MOV.U32 R29, RZ, RZ, R14 ;  /* 0x000000ffff1d7224 */ /* 0x000fce00078e000e */
[----:B------:R-:W-:Y:S05]  /*1190*/  WARPSYNC.COLLECTIVE R4, `(.L_x_47) ;  /* 0x0000000004087348 */ /* 0x000fea0003c00000 */
[----:B------:R0:W1:Y:S02]  /*11a0*/  SHFL.DOWN P2, R7, R29, R6, R5 ;  /* 0x080000061d077389 */ /* 0x0000640000040005 */
[----:B01----:R-:W-:Y:S05]  /*11b0*/  ENDCOLLECTIVE ;  /* 0x000000000000791b */ /* 0x003fea0003800000 */
.L_x_47:
[----:B------:R-:W-:Y:S02]  /*11c0*/  HFMA2 R6, -RZ, RZ, 0, 5.9604644775390625e-08 ;  /* 0x00000001ff067431 */ /* 0x000fe400000001ff */
[----:B------:R-:W-:-:S05]  /*11d0*/  FADD R20, R14, R7 ;  /* 0x000000070e147221 */ /* 0x000fca0000000000 */
[----:B------:R-:W-:-:S07]  /*11e0*/  MOV R29, R20 ;  /* 0x00000014001d7202 */ /* 0x000fce0000000f00 */
[----:B------:R-:W-:Y:S05]  /*11f0*/  WARPSYNC.COLLECTIVE R4, `(.L_x_48) ;  /* 0x0000000004087348 */ /* 0x000fea0003c00000 */
[----:B------:R0:W1:Y:S02]  /*1200*/  SHFL.DOWN P2, R7, R29, R6, R5 ;  /* 0x080000061d077389 */ /* 0x0000640000040005 */
[----:B01----:R-:W-:Y:S05]  /*1210*/  ENDCOLLECTIVE ;  /* 0x000000000000791b */ /* 0x003fea0003800000 */
.L_x_48:
[----:B------:R-:W-:Y:S05]  /*1220*/  BRA `(.L_x_49) ;  /* 0xfffffff800147947 */ /* 0x000fea000383ffff */
.L_x_50:
        /* <DEDUP_REMOVED lines=13> */
.L_x_179:


//--------------------- .text._Z12relugemv_newPfS_S_S_ii --------------------------
	.section	.text._Z12relugemv_newPfS_S_S_ii,"ax",@progbits
	.align	128
        .global         _Z12relugemv_newPfS_S_S_ii
        .type           _Z12relugemv_newPfS_S_S_ii,@function
        .size           _Z12relugemv_newPfS_S_S_ii,(.L_x_180 - _Z12relugemv_newPfS_S_S_ii)
        .other          _Z12relugemv_newPfS_S_S_ii,@"STO_CUDA_ENTRY STV_DEFAULT"
_Z12relugemv_newPfS_S_S_ii:
.text._Z12relugemv_newPfS_S_S_ii:
[----:B------:R-:W-:Y:S01]  /*0000*/  LDC R1, c[0x0][0x37c] ;  /* 0x0000df00ff017b82 */ /* 0x000fe20000000800 */
[----:B------:R-:W0:Y:S07]  /*0010*/  S2R R21, SR_TID.Y ;  /* 0x0000000000157919 */ /* 0x000e2e0000002200 */
[----:B------:R-:W1:Y:S01]  /*0020*/  LDC R0, c[0x0][0x364] ;  /* 0x0000d900ff007b82 */ /* 0x000e620000000800 */
[----:B------:R-:W2:Y:S01]  /*0030*/  LDCU UR4, c[0x0][0x360] ;  /* 0x00006c00ff0477ac */ /* 0x000ea20008000800 */
[----:B------:R-:W-:Y:S01]  /*0040*/  BSSY.RECONVERGENT B0, `(.L_x_51) ;  /* 0x0000013000007945 */ /* 0x000fe20003800200 */
[----:B------:R-:W2:Y:S01]  /*0050*/  S2R R2, SR_TID.X ;  /* 0x0000000000027919 */ /* 0x000ea20000002100 */
[----:B------:R-:W3:Y:S01]  /*0060*/  LDCU UR5, c[0x0][0x3a4] ;  /* 0x00007480ff0577ac */ /* 0x000ee20008000800 */
[----:B------:R-:W4:Y:S01]  /*0070*/  LDCU.64 UR8, c[0x0][0x380] ;  /* 0x00007000ff0877ac */ /* 0x000f220008000a00 */
[----:B------:R-:W0:Y:S01]  /*0080*/  LDCU.64 UR6, c[0x0][0x358] ;  /* 0x00006b00ff0677ac */ /* 0x000e220008000a00 */
[----:B----4-:R-:W-:-:S02]  /*0090*/  MOV R30, UR8 ;  /* 0x00000008001e7c02 */ /* 0x010fc40008000f00 */
[----:B------:R-:W-:Y:S02]  /*00a0*/  MOV R31, UR9 ;  /* 0x00000009001f7c02 */ /* 0x000fe40008000f00 */
[C---:B0-----:R-:W-:Y:S01]  /*00b0*/  ISETP.GT.U32.AND P1, PT, R21.reuse, 0x77, PT ;  /* 0x000000771500780c */ /* 0x041fe20003f24070 */
[----:B--2---:R-:W-:-:S05]  /*00c0*/  IMAD R3, R21, UR4, R2 ;  /* 0x0000000415037c24 */ /* 0x004fca000f8e0202 */
[----:B---3--:R-:W-:-:S13]  /*00d0*/  ISETP.GE.AND P0, PT, R3, UR5, PT ;  /* 0x0000000503007c0c */ /* 0x008fda000bf06270 */
[----:B-1----:R-:W-:Y:S05]  /*00e0*/  @P0 BRA `(.L_x_52) ;  /* 0x0000000000200947 */ /* 0x002fea0003800000 */
        /* <DEDUP_REMOVED lines=8> */
.L_x_52:
[----:B------:R-:W-:Y:S05]  /*0170*/  BSYNC.RECONVERGENT B0 ;  /* 0x0000000000007941 */ /* 0x000fea0003800200 */
.L_x_51:
[----:B------:R-:W-:Y:S06]  /*0180*/  BAR.SYNC.DEFER_BLOCKING 0x0 ;  /* 0x0000000000007b1d */ /* 0x000fec0000010000 */
[----:B------:R-:W-:Y:S05]  /*0190*/  @P1 EXIT ;  /* 0x000000000000194d */ /* 0x000fea0003800000 */
[----:B------:R-:W1:Y:S01]  /*01a0*/  I2F.U32.RP R6, R0 ;  /* 0x0000000000067306 */ /* 0x000e620000209000 */
[----:B------:R-:W-:Y:S01]  /*01b0*/  IADD3 R22, PT, PT, R21, R0, RZ ;  /* 0x0000000015167210 */ /* 0x000fe20007ffe0ff */
[----:B------:R-:W2:Y:S01]  /*01c0*/  S2UR UR5, SR_CgaCtaId ;  /* 0x00000000000579c3 */ /* 0x000ea20000008800 */
[----:B------:R-:W-:Y:S01]  /*01d0*/  UMOV UR4, 0x400 ;  /* 0x0000040000047882 */ /* 0x000fe20000000000 */
[----:B------:R-:W-:Y:S01]  /*01e0*/  ISETP.NE.U32.AND P2, PT, R0, RZ, PT ;  /* 0x000000ff0000720c */ /* 0x000fe20003f45070 */
[----:B------:R-:W-:Y:S01]  /*01f0*/  BSSY B0, `(.L_x_53) ;  /* 0x0000046000007945 */ /* 0x000fe20003800000 */
[C---:B------:R-:W-:Y:S02]  /*0200*/  ISETP.GE.U32.AND P0, PT, R22.reuse, 0x78, PT ;  /* 0x000000781600780c */ /* 0x040fe40003f06070 */
[----:B0-----:R-:W-:Y:S02]  /*0210*/  VIMNMX.U32 R3, PT, PT, R22, 0x78, !PT ;  /* 0x0000007816037848 */ /* 0x001fe40007fe0000 */
[----:B------:R-:W-:-:S04]  /*0220*/  SEL R20, RZ, 0x1, P0 ;  /* 0x00000001ff147807 */ /* 0x000fc80000000000 */
[----:B------:R-:W-:Y:S01]  /*0230*/  IADD3 R3, PT, PT, R3, -R22, -R20 ;  /* 0x8000001603037210 */ /* 0x000fe20007ffe814 */
[----:B-1----:R-:W0:Y:S01]  /*0240*/  MUFU.RCP R6, R6 ;  /* 0x0000000600067308 */ /* 0x002e220000001000 */
[----:B--2---:R-:W-:Y:S01]  /*0250*/  ULEA UR4, UR5, UR4, 0x18 ;  /* 0x0000000405047291 */ /* 0x004fe2000f8ec0ff */
[----:B0-----:R-:W-:-:S05]  /*0260*/  IADD3 R4, PT, PT, R6, 0xffffffe, RZ ;  /* 0x0ffffffe06047810 */ /* 0x001fca0007ffe0ff */
[----:B------:R-:W-:Y:S01]  /*0270*/  LEA R12, R2, UR4, 0x5 ;  /* 0x00000004020c7c11 */ /* 0x000fe2000f8e28ff */
[----:B------:R0:W1:Y:S04]  /*0280*/  F2I.FTZ.U32.TRUNC.NTZ R5, R4 ;  /* 0x0000000400057305 */ /* 0x000068000021f000 */
[----:B------:R2:W3:Y:S01]  /*0290*/  LDS.128 R8, [R12+0x10] ;  /* 0x000010000c087984 */ /* 0x0004e20000000c00 */
[----:B0-----:R-:W-:Y:S01]  /*02a0*/  IMAD.MOV.U32 R4, RZ, RZ, RZ ;  /* 0x000000ffff047224 */ /* 0x001fe200078e00ff */
[----:B-1----:R-:W-:-:S05]  /*02b0*/  IADD3 R7, PT, PT, RZ, -R5, RZ ;  /* 0x80000005ff077210 */ /* 0x002fca0007ffe0ff */
[----:B------:R-:W-:-:S04]  /*02c0*/  IMAD R7, R7, R0, RZ ;  /* 0x0000000007077224 */ /* 0x000fc800078e02ff */
[----:B------:R-:W-:-:S06]  /*02d0*/  IMAD.HI.U32 R6, R5, R7, R4 ;  /* 0x0000000705067227 */ /* 0x000fcc00078e0004 */
[----:B------:R-:W-:-:S05]  /*02e0*/  IMAD.HI.U32 R13, R6, R3, RZ ;  /* 0x00000003060d7227 */ /* 0x000fca00078e00ff */
[----:B------:R-:W-:-:S05]  /*02f0*/  IADD3 R4, PT, PT, -R13, RZ, RZ ;  /* 0x000000ff0d047210 */ /* 0x000fca0007ffe1ff */
[----:B------:R-:W-:Y:S02]  /*0300*/  IMAD R3, R0, R4, R3 ;  /* 0x0000000400037224 */ /* 0x000fe400078e0203 */
[----:B------:R2:W0:Y:S03]  /*0310*/  LDS.128 R4, [R12] ;  /* 0x000000000c047984 */ /* 0x0004260000000c00 */
[----:B------:R-:W-:-:S13]  /*0320*/  ISETP.GE.U32.AND P0, PT, R3, R0, PT ;  /* 0x000000000300720c */ /* 0x000fda0003f06070 */
[-C--:B------:R-:W-:Y:S02]  /*0330*/  @P0 IADD3 R3, PT, PT, R3, -R0.reuse, RZ ;  /* 0x8000000003030210 */ /* 0x080fe40007ffe0ff */
[----:B------:R-:W-:Y:S02]  /*0340*/  @P0 IADD3 R13, PT, PT, R13, 0x1, RZ ;  /* 0x000000010d0d0810 */ /* 0x000fe40007ffe0ff */
[----:B------:R-:W-:-:S13]  /*0350*/  ISETP.GE.U32.AND P1, PT, R3, R0, PT ;  /* 0x000000000300720c */ /* 0x000fda0003f26070 */
[----:B------:R-:W-:Y:S02]  /*0360*/  @P1 IADD3 R13, PT, PT, R13, 0x1, RZ ;  /* 0x000000010d0d1810 */ /* 0x000fe40007ffe0ff */
[----:B------:R-:W-:-:S05]  /*0370*/  @!P2 LOP3.LUT R13, RZ, R0, RZ, 0x33, !PT ;  /* 0x00000000ff0da212 */ /* 0x000fca00078e33ff */
[----:B------:R-:W-:-:S05]  /*0380*/  IMAD.IADD R20, R20, 0x1, R13 ;  /* 0x0000000114147824 */ /* 0x000fca00078e020d */
[----:B------:R-:W-:-:S04]  /*0390*/  LOP3.LUT R3, R20, 0x1, RZ, 0xc0, !PT ;  /* 0x0000000114037812 */ /* 0x000fc800078ec0ff */
[----:B------:R-:W-:Y:S02]  /*03a0*/  ISETP.NE.U32.AND P0, PT, R3, 0x1, PT ;  /* 0x000000010300780c */ /* 0x000fe40003f05070 */
[----:B------:R-:W-:-:S11]  /*03b0*/  MOV R3, R21 ;  /* 0x0000001500037202 */ /* 0x000fd60000000f00 */
[----:B0-23--:R-:W-:Y:S05]  /*03c0*/  @!P0 BRA `(.L_x_54) ;  /* 0x0000000000a08947 */ /* 0x00dfea0003800000 */
[----:B------:R-:W0:Y:S01]  /*03d0*/  LDC.64 R24, c[0x0][0x380] ;  /* 0x0000e000ff187b82 */ /* 0x000e220000000a00 */
[----:B------:R-:W-:-:S04]  /*03e0*/  LEA R3, R21, R2, 0x5 ;  /* 0x0000000215037211 */ /* 0x000fc800078e28ff */
[----:B------:R-:W-:-:S05]  /*03f0*/  SHF.L.U32 R3, R3, 0x1, RZ ;  /* 0x0000000103037819 */ /* 0x000fca00000006ff */
[----:B0-----:R-:W-:-:S05]  /*0400*/  IMAD.WIDE.U32 R24, R3, 0x10, R24 ;  /* 0x0000001003187825 */ /* 0x001fca00078e0018 */
[----:B------:R-:W2:Y:S04]  /*0410*/  LDG.E.128.CONSTANT R12, desc[UR6][R24.64] ;  /* 0x00000006180c7981 */ /* 0x000ea8000c1e9d00 */
[----:B------:R-:W3:Y:S01]  /*0420*/  LDG.E.128.CONSTANT R16, desc[UR6][R24.64+0x10] ;  /* 0x0000100618107981 */ /* 0x000ee2000c1e9d00 */
[----:B------:R-:W-:Y:S01]  /*0430*/  UMOV UR4, 0xffffffff ;  /* 0xffffffff00047882 */ /* 0x000fe20000000000 */
[----:B------:R-:W-:Y:S01]  /*0440*/  ISETP.NE.AND P0, PT, R2, RZ, PT ;  /* 0x000000ff0200720c */ /* 0x000fe20003f05270 */
[----:B--2---:R-:W-:-:S04]  /*0450*/  FFMA R26, R4, R12, RZ ;  /* 0x0000000c041a7223 */ /* 0x004fc800000000ff */
[----:B------:R-:W-:-:S04]  /*0460*/  FFMA R13, R13, R5, R26 ;  /* 0x000000050d0d7223 */ /* 0x000fc8000000001a */
[----:B------:R-:W-:-:S04]  /*0470*/  FFMA R14, R14, R6, R13 ;  /* 0x000000060e0e7223 */ /* 0x000fc8000000000d */
[----:B------:R-:W-:-:S04]  /*0480*/  FFMA R15, R15, R7, R14 ;  /* 0x000000070f0f7223 */ /* 0x000fc8000000000e */
[----:B------:R-:W-:-:S04]  /*0490*/  FFMA R12, R8, R12, R15 ;  /* 0x0000000c080c7223 */ /* 0x000fc8000000000f */
[----:B---3--:R-:W-:-:S04]  /*04a0*/  FFMA R17, R17, R9, R12 ;  /* 0x0000000911117223 */ /* 0x008fc8000000000c */
[----:B------:R-:W-:-:S04]  /*04b0*/  FFMA R18, R18, R10, R17 ;  /* 0x0000000a12127223 */ /* 0x000fc80000000011 */
[----:B------:R-:W-:Y:S01]  /*04c0*/  FFMA R18, R19, R11, R18 ;  /* 0x0000000b13127223 */ /* 0x000fe20000000012 */
        /* <DEDUP_REMOVED lines=10> */
.L_x_68:
        /* <DEDUP_REMOVED lines=14> */
.L_x_54:
[----:B------:R-:W-:Y:S05]  /*0650*/  BSYNC B0 ;  /* 0x0000000000007941 */ /* 0x000fea0003800000 */
.L_x_53:
[----:B------:R-:W-:-:S13]  /*0660*/  ISETP.NE.AND P0, PT, R20, RZ, PT ;  /* 0x000000ff1400720c */ /* 0x000fda0003f05270 */
[----:B------:R-:W-:Y:S05]  /*0670*/  @!P0 EXIT ;  /* 0x000000000000894d */ /* 0x000fea0003800000 */
[----:B------:R-:W1:Y:S01]  /*0680*/  LDC.64 R22, c[0x0][0x388] ;  /* 0x0000e200ff167b82 */ /* 0x000e620000000a00 */
[----:B------:R-:W-:Y:S02]  /*0690*/  SHF.L.U32 R28, R2, 0x1, RZ ;  /* 0x00000001021c7819 */ /* 0x000fe400000006ff */
[----:B------:R-:W-:Y:S02]  /*06a0*/  CS2R R20, SRZ ;  /* 0x0000000000147805 */ /* 0x000fe4000001ff00 */
[----:B------:R-:W-:Y:S02]  /*06b0*/  IADD3 R25, PT, PT, R0, R3, RZ ;  /* 0x0000000300197210 */ /* 0x000fe40007ffe0ff */
[----:B------:R-:W-:Y:S02]  /*06c0*/  ISETP.NE.AND P0, PT, R2, RZ, PT ;  /* 0x000000ff0200720c */ /* 0x000fe40003f05270 */
[-C--:B------:R-:W-:Y:S01]  /*06d0*/  LEA R2, R3, R28.reuse, 0x6 ;  /* 0x0000001c03027211 */ /* 0x080fe200078e30ff */
[----:B------:R-:W2:Y:S01]  /*06e0*/  LDC.64 R26, c[0x0][0x398] ;  /* 0x0000e600ff1a7b82 */ /* 0x000ea20000000a00 */
[----:B------:R-:W-:-:S02]  /*06f0*/  LEA R28, R25, R28, 0x6 ;  /* 0x0000001c191c7211 */ /* 0x000fc400078e30ff */
[----:B------:R-:W-:Y:S01]  /*0700*/  MOV R29, R3 ;  /* 0x00000003001d7202 */ /* 0x000fe20000000f00 */
[----:B-1----:R-:W-:-:S04]  /*0710*/  IMAD.WIDE.U32 R22, R25, 0x4, R22 ;  /* 0x0000000419167825 */ /* 0x002fc800078e0016 */
[----:B--2---:R-:W-:-:S04]  /*0720*/  IMAD.WIDE.U32 R24, R25, 0x4, R26 ;  /* 0x0000000419187825 */ /* 0x004fc800078e001a */
[----:B------:R-:W-:-:S07]  /*0730*/  IMAD.WIDE.U32 R26, R3, 0x4, R26 ;  /* 0x00000004031a7825 */ /* 0x000fce00078e001a */
.L_x_62:
[----:B0-----:R-:W-:-:S05]  /*0740*/  IMAD.WIDE.U32 R32, R2, 0x10, R30 ;  /* 0x0000001002207825 */ /* 0x001fca00078e001e */
[----:B01----:R-:W2:Y:S04]  /*0750*/  LDG.E.128.CONSTANT R12, desc[UR6][R32.64] ;  /* 0x00000006200c7981 */ /* 0x003ea8000c1e9d00 */
[----:B------:R-:W3:Y:S01]  /*0760*/  LDG.E.128.CONSTANT R16, desc[UR6][R32.64+0x10] ;  /* 0x0000100620107981 */ /* 0x000ee2000c1e9d00 */
[----:B------:R-:W-:Y:S01]  /*0770*/  UMOV UR4, 0xffffffff ;  /* 0xffffffff00047882 */ /* 0x000fe20000000000 */
        /* <DEDUP_REMOVED lines=18> */
.L_x_75:
[----:B------:R-:W-:-:S05]  /*08a0*/  IMAD.WIDE.U32 R34, R28, 0x10, R30 ;  /* 0x000000101c227825 */ /* 0x000fca00078e001e */
[----:B------:R-:W2:Y:S04]  /*08b0*/  LDG.E.128.CONSTANT R12, desc[UR6][R34.64] ;  /* 0x00000006220c7981 */ /* 0x000ea8000c1e9d00 */
[----:B------:R-:W3:Y:S01]  /*08c0*/  LDG.E.128.CONSTANT R16, desc[UR6][R34.64+0x10] ;  /* 0x0000100622107981 */ /* 0x000ee2000c1e9d00 */
[----:B------:R-:W-:Y:S01]  /*08d0*/  BSSY.RECONVERGENT B0, `(.L_x_57) ;  /* 0x0000015000007945 */ /* 0x000fe20003800200 */
[----:B-1----:R-:W-:Y:S01]  /*08e0*/  FADD R33, R32, R33 ;  /* 0x0000002120217221 */ /* 0x002fe20000000000 */
[----:B--2---:R-:W-:-:S04]  /*08f0*/  FFMA R36, R4, R12, RZ ;  /* 0x0000000c04247223 */ /* 0x004fc800000000ff */
[----:B------:R-:W-:-:S04]  /*0900*/  FFMA R13, R13, R5, R36 ;  /* 0x000000050d0d7223 */ /* 0x000fc80000000024 */
[----:B------:R-:W-:-:S04]  /*0910*/  FFMA R14, R14, R6, R13 ;  /* 0x000000060e0e7223 */ /* 0x000fc8000000000d */
[----:B------:R-:W-:-:S04]  /*0920*/  FFMA R15, R15, R7, R14 ;  /* 0x000000070f0f7223 */ /* 0x000fc8000000000e */
[----:B------:R-:W-:-:S04]  /*0930*/  FFMA R12, R8, R12, R15 ;  /* 0x0000000c080c7223 */ /* 0x000fc8000000000f */
[----:B---3--:R-:W-:-:S04]  /*0940*/  FFMA R17, R17, R9, R12 ;  /* 0x0000000911117223 */ /* 0x008fc8000000000c */
[----:B------:R-:W-:Y:S01]  /*0950*/  FFMA R18, R18, R10, R17 ;  /* 0x0000000a12127223 */ /* 0x000fe20000000011 */
[----:B------:R-:W-:Y:S06]  /*0960*/  @P0 BRA `(.L_x_58) ;  /* 0x00000000002c0947 */ /* 0x000fec0003800000 */
[----:B------:R-:W1:Y:S02]  /*0970*/  LDC.64 R12, c[0x0][0x388] ;  /* 0x0000e200ff0c7b82 */ /* 0x000e640000000a00 */
[----:B-1----:R-:W-:-:S03]  /*0980*/  IMAD.WIDE.U32 R12, R3, 0x4, R12 ;  /* 0x00000004030c7825 */ /* 0x002fc600078e000c */
[----:B------:R-:W-:-:S05]  /*0990*/  IADD3 R12, P1, PT, R12, R20, RZ ;  /* 0x000000140c0c7210 */ /* 0x000fca0007f3e0ff */
[----:B------:R-:W-:-:S05]  /*09a0*/  IMAD.X R13, R13, 0x1, R21, P1 ;  /* 0x000000010d0d7824 */ /* 0x000fca00008e0615 */
[----:B------:R-:W2:Y:S01]  /*09b0*/  LDG.E.CONSTANT R12, desc[UR6][R12.64] ;  /* 0x000000060c0c7981 */ /* 0x000ea2000c1e9900 */
[----:B------:R-:W-:-:S04]  /*09c0*/  IADD3 R14, P2, PT, R26, R20, RZ ;  /* 0x000000141a0e7210 */ /* 0x000fc80007f5e0ff */
[----:B------:R-:W-:Y:S01]  /*09d0*/  IADD3.X R15, PT, PT, R27, R21, RZ, P2, !PT ;  /* 0x000000151b0f7210 */ /* 0x000fe200017fe4ff */
[----:B--2---:R-:W-:-:S05]  /*09e0*/  FADD R33, R33, R12 ;  /* 0x0000000c21217221 */ /* 0x004fca0000000000 */
[----:B------:R-:W-:-:S13]  /*09f0*/  FSETP.GE.AND P1, PT, R33, RZ, PT ;  /* 0x000000ff2100720b */ /* 0x000fda0003f26000 */
[----:B------:R1:W-:Y:S04]  /*0a00*/  @P1 STG.E desc[UR6][R14.64], R33 ;  /* 0x000000210e001986 */ /* 0x0003e8000c101906 */
[----:B------:R1:W-:Y:S02]  /*0a10*/  @!P1 STG.E desc[UR6][R14.64], RZ ;  /* 0x000000ff0e009986 */ /* 0x0003e4000c101906 */
.L_x_58:
[----:B------:R-:W-:Y:S05]  /*0a20*/  BSYNC.RECONVERGENT B0 ;  /* 0x0000000000007941 */ /* 0x000fea0003800200 */
.L_x_57:
[----:B------:R-:W-:Y:S01]  /*0a30*/  UMOV UR4, 0xffffffff ;  /* 0xffffffff00047882 */ /* 0x000fe20000000000 */
[----:B------:R-:W-:Y:S02]  /*0a40*/  FFMA R18, R19, R11, R18 ;  /* 0x0000000b13127223 */ /* 0x000fe40000000012 */
        /* <DEDUP_REMOVED lines=10> */
.L_x_82:
        /* <DEDUP_REMOVED lines=12> */
.L_x_61:
[----:B------:R-:W-:Y:S05]  /*0bb0*/  BSYNC.RECONVERGENT B0 ;  /* 0x0000000000007941 */ /* 0x000fea0003800200 */
.L_x_60:
[C---:B------:R-:W-:Y:S01]  /*0bc0*/  IADD3 R29, PT, PT, R0.reuse, R29, R0 ;  /* 0x0000001d001d7210 */ /* 0x040fe20007ffe000 */
[----:B------:R-:W-:-:S03]  /*0bd0*/  IMAD.WIDE.U32 R30, R0, 0x800, R30 ;  /* 0x00000800001e7825 */ /* 0x000fc600078e001e */
[----:B------:R-:W-:Y:S01]  /*0be0*/  ISETP.GE.U32.AND P1, PT, R29, 0x78, PT ;  /* 0x000000781d00780c */ /* 0x000fe20003f26070 */
[----:B------:R-:W-:-:S12]  /*0bf0*/  IMAD.WIDE.U32 R20, R0, 0x8, R20 ;  /* 0x0000000800147825 */ /* 0x000fd800078e0014 */
[----:B------:R-:W-:Y:S05]  /*0c00*/  @!P1 BRA `(.L_x_62) ;  /* 0xfffffff800cc9947 */ /* 0x000fea000383ffff */
[----:B------:R-:W-:Y:S05]  /*0c10*/  EXIT ;  /* 0x000000000000794d */ /* 0x000fea0003800000 */
.L_x_55:
[----:B------:R-:W-:Y:S01]  /*0c20*/  HFMA2 R14, -RZ, RZ, 0, 9.5367431640625e-07 ;  /* 0x00000010ff0e7431 */ /* 0x000fe200000001ff */
[----:B------:R-:W-:Y:S01]  /*0c30*/  MOV R13, 0x1f ;  /* 0x0000001f000d7802 */ /* 0x000fe20000000f00 */
[----:B------:R-:W-:-:S07]  /*0c40*/  IMAD.MOV.U32 R12, RZ, RZ, -0x1 ;  /* 0xffffffffff0c7424 */ /* 0x000fce00078e00ff */
[----:B------:R-:W-:Y:S05]  /*0c50*/  WARPSYNC.COLLECTIVE R12, `(.L_x_63) ;  /* 0x000000000c087348 */ /* 0x000fea0003c00000 */
[----:B------:R0:W1:Y:S02]  /*0c60*/  SHFL.DOWN P1, R15, R18, R14, R13 ;  /* 0x0800000e120f7389 */ /* 0x000064000002000d */
[----:B01----:R-:W-:Y:S05]  /*0c70*/  ENDCOLLECTIVE ;  /* 0x000000000000791b */ /* 0x003fea0003800000 */
.L_x_63:
[----:B------:R-:W-:Y:S02]  /*0c80*/  HFMA2 R14, -RZ, RZ, 0, 4.76837158203125e-07 ;  /* 0x00000008ff0e7431 */ /* 0x000fe400000001ff */
[----:B------:R-:W-:-:S05]  /*0c90*/  FADD R3, R18, R15 ;  /* 0x0000000f12037221 */ /* 0x000fca0000000000 */
[----:B------:R-:W-:-:S07]  /*0ca0*/  MOV R18, R3 ;  /* 0x0000000300127202 */ /* 0x000fce0000000f00 */
[----:B------:R-:W-:Y:S05]  /*0cb0*/  WARPSYNC.COLLECTIVE R12, `(.L_x_64) ;  /* 0x000000000c087348 */ /* 0x000fea0003c00000 */
[----:B------:R0:W1:Y:S02]  /*0cc0*/  SHFL.DOWN P1, R15, R18, R14, R13 ;  /* 0x0800000e120f7389 */ /* 0x000064000002000d */
[----:B01----:R-:W-:Y:S05]  /*0cd0*/  ENDCOLLECTIVE ;  /* 0x000000000000791b */ /* 0x003fea0003800000 */
.L_x_64:
[----:B------:R-:W-:Y:S02]  /*0ce0*/  HFMA2 R14, -RZ, RZ, 0, 2.384185791015625e-07 ;  /* 0x00000004ff0e7431 */ /* 0x000fe400000001ff */
[----:B------:R-:W-:-:S05]  /*0cf0*/  FADD R16, R3, R15 ;  /* 0x0000000f03107221 */ /* 0x000fca0000000000 */
[----:B------:R-:W-:-:S07]  /*0d00*/  MOV R18, R16 ;  /* 0x0000001000127202 */ /* 0x000fce0000000f00 */
[----:B------:R-:W-:Y:S05]  /*0d10*/  WARPSYNC.COLLECTIVE R12, `(.L_x_65) ;  /* 0x000000000c087348 */ /* 0x000fea0003c00000 */
[----:B------:R0:W1:Y:S02]  /*0d20*/  SHFL.DOWN P1, R15, R18, R14, R13 ;  /* 0x0800000e120f7389 */ /* 0x000064000002000d */
[----:B01----:R-:W-:Y:S05]  /*0d30*/  ENDCOLLECTIVE ;  /* 0x000000000000791b */ /* 0x003fea0003800000 */
.L_x_65:
[----:B------:R-:W-:Y:S02]  /*0d40*/  IMAD.MOV.U32 R14, RZ, RZ, 0x2 ;  /* 0x00000002ff0e7424 */ /* 0x000fe400078e00ff */
[----:B------:R-:W-:-:S05]  /*0d50*/  FADD R17, R16, R15 ;  /* 0x0000000f10117221 */ /* 0x000fca0000000000 */
[----:B------:R-:W-:-:S07]  /*0d60*/  MOV R18, R17 ;  /* 0x0000001100127202 */ /* 0x000fce0000000f00 */
[----:B------:R-:W-:Y:S05]  /*0d70*/  WARPSYNC.COLLECTIVE R12, `(.L_x_66) ;  /* 0x000000000c087348 */ /* 0x000fea0003c00000 */
[----:B------:R0:W1:Y:S02]  /*0d80*/  SHFL.DOWN P1, R15, R18, R14, R13 ;  /* 0x0800000e120f7389 */ /* 0x000064000002000d */
[----:B01----:R-:W-:Y:S05]  /*0d90*/  ENDCOLLECTIVE ;  /* 0x000000000000791b */ /* 0x003fea0003800000 */
.L_x_66:
[----:B------:R-:W-:Y:S02]  /*0da0*/  HFMA2 R14, -RZ, RZ, 0, 5.9604644775390625e-08 ;  /* 0x00000001ff0e7431 */ /* 0x000fe400000001ff */
[----:B------:R-:W-:-:S05]  /*0db0*/  FADD R19, R17, R15 ;  /* 0x0000000f11137221 */ /* 0x000fca0000000000 */
[----:B------:R-:W-:-:S07]  /*0dc0*/  MOV R18, R19 ;  /* 0x0000001300127202 */ /* 0x000fce0000000f00 */
[----:B------:R-:W-:Y:S05]  /*0dd0*/  WARPSYNC.COLLECTIVE R12, `(.L_x_67) ;  /* 0x000000000c087348 */ /* 0x000fea0003c00000 */
[----:B------:R0:W1:Y:S02]  /*0de0*/  SHFL.DOWN P1, R15, R18, R14, R13 ;  /* 0x0800000e120f7389 */ /* 0x000064000002000d */
[----:B01----:R-:W-:Y:S05]  /*0df0*/  ENDCOLLECTIVE ;  /* 0x000000000000791b */ /* 0x003fea0003800000 */
.L_x_67:
[----:B------:R-:W-:Y:S05]  /*0e00*/  BRA `(.L_x_68) ;  /* 0xfffffff400d87947 */ /* 0x000fea000383ffff */
.L_x_56:
[----:B------:R-:W-:Y:S01]  /*0e10*/  HFMA2 R13, -RZ, RZ, 0, 1.847743988037109375e-06 ;  /* 0x0000001fff0d7431 */ /* 0x000fe200000001ff */
[----:B------:R-:W-:Y:S01]  /*0e20*/  BSSY B0, `(.L_x_69) ;  /* 0x0000006000007945 */ /* 0x000fe20003800000 */
[----:B------:R-:W-:Y:S02]  /*0e30*/  MOV R14, 0x10 ;  /* 0x00000010000e7802 */ /* 0x000fe40000000f00 */
[----:B------:R-:W-:-:S07]  /*0e40*/  MOV R12, 0xffffffff ;  /* 0xffffffff000c7802 */ /* 0x000fce0000000f00 */
[----:B------:R-:W-:Y:S05]  /*0e50*/  WARPSYNC.COLLECTIVE R12, `(.L_x_70) ;  /* 0x000000000c087348 */ /* 0x000fea0003c00000 */
[----:B------:R0:W1:Y:S02]  /*0e60*/  SHFL.DOWN P1, R15, R18, R14, R13 ;  /* 0x0800000e120f7389 */ /* 0x000064000002000d */
[----:B01----:R-:W-:Y:S05]  /*0e70*/  ENDCOLLECTIVE ;  /* 0x000000000000791b */ /* 0x003fea0003800000 */
.L_x_70:
[----:B------:R-:W-:Y:S05]  /*0e80*/  BSYNC B0 ;  /* 0x0000000000007941 */ /* 0x000fea0003800000 */
.L_x_69:
[----:B------:R-:W-:Y:S01]  /*0e90*/  FADD R16, R18, R15 ;  /* 0x0000000f12107221 */ /* 0x000fe20000000000 */
[----:B------:R-:W-:Y:S01]  /*0ea0*/  HFMA2 R14, -RZ, RZ, 0, 4.76837158203125e-07 ;  /* 0x00000008ff0e7431 */ /* 0x000fe200000001ff */
[----:B------:R-:W-:Y:S02]  /*0eb0*/  MOV R13, 0x1f ;  /* 0x0000001f000d7802 */ /* 0x000fe40000000f00 */
[----:B------:R-:W-:Y:S01]  /*0ec0*/  IMAD.MOV.U32 R18, RZ, RZ, R16 ;  /* 0x000000ffff127224 */ /* 0x000fe200078e0010 */
[----:B------:R-:W-:-:S07]  /*0ed0*/  MOV R12, 0xffffffff ;  /* 0xffffffff000c7802 */ /* 0x000fce0000000f00 */
[----:B------:R-:W-:Y:S05]  /*0ee0*/  WARPSYNC.COLLECTIVE R12, `(.L_x_71) ;  /* 0x000000000c087348 */ /* 0x000fea0003c00000 */
[----:B------:R0:W1:Y:S02]  /*0ef0*/  SHFL.DOWN P1, R15, R18, R14, R13 ;  /* 0x0800000e120f7389 */ /* 0x000064000002000d */
[----:B01----:R-:W-:Y:S05]  /*0f00*/  ENDCOLLECTIVE ;  /* 0x000000000000791b */ /* 0x003fea0003800000 */
.L_x_71:
[----:B------:R-:W-:Y:S02]  /*0f10*/  HFMA2 R14, -RZ, RZ, 0, 2.384185791015625e-07 ;  /* 0x00000004ff0e7431 */ /* 0x000fe400000001ff */
[----:B------:R-:W-:-:S05]  /*0f20*/  FADD R17, R16, R15 ;  /* 0x0000000f10117221 */ /* 0x000fca0000000000 */
[----:B------:R-:W-:-:S07]  /*0f30*/  MOV R18, R17 ;  /* 0x0000001100127202 */ /* 0x000fce0000000f00 */
[----:B------:R-:W-:Y:S05]  /*0f40*/  WARPSYNC.COLLECTIVE R12, `(.L_x_72) ;  /* 0x000000000c087348 */ /* 0x000fea0003c00000 */
[----:B------:R0:W1:Y:S02]  /*0f50*/  SHFL.DOWN P1, R15, R18, R14, R13 ;  /* 0x0800000e120f7389 */ /* 0x000064000002000d */
[----:B01----:R-:W-:Y:S05]  /*0f60*/  ENDCOLLECTIVE ;  /* 0x000000000000791b */ /* 0x003fea0003800000 */
.L_x_72:
[----:B------:R-:W-:Y:S01]  /*0f70*/  MOV R14, 0x2 ;  /* 0x00000002000e7802 */ /* 0x000fe20000000f00 */
[----:B------:R-:W-:-:S04]  /*0f80*/  FADD R19, R17, R15 ;  /* 0x0000000f11137221 */ /* 0x000fc80000000000 */
[----:B------:R-:W-:-:S07]  /*0f90*/  IMAD.MOV.U32 R18, RZ, RZ, R19 ;  /* 0x000000ffff127224 */ /* 0x000fce00078e0013 */
[----:B------:R-:W-:Y:S05]  /*0fa0*/  WARPSYNC.COLLECTIVE R12, `(.L_x_73) ;  /* 0x000000000c087348 */ /* 0x000fea0003c00000 */
[----:B------:R0:W1:Y:S02]  /*0fb0*/  SHFL.DOWN P1, R15, R18, R14, R13 ;  /* 0x0800000e120f7389 */ /* 0x000064000002000d */
[----:B01----:R-:W-:Y:S05]  /*0fc0*/  ENDCOLLECTIVE ;  /* 0x000000000000791b */ /* 0x003fea0003800000 */
.L_x_73:
[----:B------:R-:W-:Y:S02]  /*0fd0*/  HFMA2 R14, -RZ, RZ, 0, 5.9604644775390625e-08 ;  /* 0x00000001ff0e7431 */ /* 0x000fe400000001ff */
[----:B------:R-:W-:-:S05]  /*0fe0*/  FADD R32, R19, R15 ;  /* 0x0000000f13207221 */ /* 0x000fca0000000000 */
[----:B------:R-:W-:-:S07]  /*0ff0*/  MOV R18, R32 ;  /* 0x0000002000127202 */ /* 0x000fce0000000f00 */
[----:B------:R-:W-:Y:S05]  /*1000*/  WARPSYNC.COLLECTIVE R12, `(.L_x_74) ;  /* 0x000000000c087348 */ /* 0x000fea0003c00000 */
[----:B------:R0:W1:Y:S02]  /*1010*/  SHFL.DOWN P1, R15, R18, R14, R13 ;  /* 0x0800000e120f7389 */ /* 0x000064000002000d */
[----:B01----:R-:W-:Y:S05]  /*1020*/  ENDCOLLECTIVE ;  /* 0x000000000000791b */ /* 0x003fea0003800000 */
.L_x_74:
[----:B------:R-:W-:Y:S01]  /*1030*/  MOV R33, R15 ;  /* 0x0000000f00217202 */ /* 0x000fe20000000f00 */
[----:B------:R-:W-:Y:S06]  /*1040*/  BRA `(.L_x_75) ;  /* 0xfffffff800147947 */ /* 0x000fec000383ffff */
.L_x_59:
[----:B-1----:R-:W-:Y:S01]  /*1050*/  HFMA2 R14, -RZ, RZ, 0, 9.5367431640625e-07 ;  /* 0x00000010ff0e7431 */ /* 0x002fe200000001ff */
[----:B------:R-:W-:Y:S01]  /*1060*/  BSSY B0, `(.L_x_76) ;  /* 0x0000006000007945 */ /* 0x000fe20003800000 */
[----:B------:R-:W-:Y:S01]  /*1070*/  IMAD.MOV.U32 R13, RZ, RZ, 0x1f ;  /* 0x0000001fff0d7424 */ /* 0x000fe200078e00ff */
[----:B------:R-:W-:-:S07]  /*1080*/  MOV R12, 0xffffffff ;  /* 0xffffffff000c7802 */ /* 0x000fce0000000f00 */
[----:B0-----:R-:W-:Y:S05]  /*1090*/  WARPSYNC.COLLECTIVE R12, `(.L_x_77) ;  /* 0x000000000c087348 */ /* 0x001fea0003c00000 */
[----:B------:R1:W2:Y:S02]  /*10a0*/  SHFL.DOWN P1, R15, R18, R14, R13 ;  /* 0x0800000e120f7389 */ /* 0x0002a4000002000d */
[----:B012---:R-:W-:Y:S05]  /*10b0*/  ENDCOLLECTIVE ;  /* 0x000000000000791b */ /* 0x007fea0003800000 */
.L_x_77:
[----:B------:R-:W-:Y:S05]  /*10c0*/  BSYNC B0 ;  /* 0x0000000000007941 */ /* 0x000fea0003800000 */
.L_x_76:
[----:B------:R-:W-:Y:S01]  /*10d0*/  FADD R16, R18, R15 ;  /* 0x0000000f12107221 */ /* 0x000fe20000000000 */
[----:B------:R-:W-:Y:S01]  /*10e0*/  HFMA2 R14, -RZ, RZ, 0, 4.76837158203125e-07 ;  /* 0x00000008ff0e7431 */ /* 0x000fe200000001ff */
[----:B------:R-:W-:Y:S02]  /*10f0*/  MOV R13, 0x1f ;  /* 0x0000001f000d7802 */ /* 0x000fe40000000f00 */
[----:B------:R-:W-:Y:S02]  /*1100*/  MOV R12, 0xffffffff ;  /* 0xffffffff000c7802 */ /* 0x000fe40000000f00 */
[----:B------:R-:W-:-:S07]  /*1110*/  MOV R18, R16 ;  /* 0x0000001000127202 */ /* 0x000fce0000000f00 */
[----:B------:R-:W-:Y:S05]  /*1120*/  WARPSYNC.COLLECTIVE R12, `(.L_x_78) ;  /* 0x000000000c087348 */ /* 0x000fea0003c00000 */
[----:B------:R0:W1:Y:S02]  /*1130*/  SHFL.DOWN P1, R15, R18, R14, R13 ;  /* 0x0800000e120f7389 */ /* 0x000064000002000d */
[----:B01----:R-:W-:Y:S05]  /*1140*/  ENDCOLLECTIVE ;  /* 0x000000000000791b */ /* 0x003fea0003800000 */
.L_x_78:
[----:B------:R-:W-:Y:S02]  /*1150*/  HFMA2 R14, -RZ, RZ, 0, 2.384185791015625e-07 ;  /* 0x00000004ff0e7431 */ /* 0x000fe400000001ff */
[----:B------:R-:W-:-:S04]  /*1160*/  FADD R17, R16, R15 ;  /* 0x0000000f10117221 */ /* 0x000fc80000000000 */
[----:B------:R-:W-:-:S07]  /*1170*/  IMAD.MOV.U32 R18, RZ, RZ, R17 ;  /* 0x000000ffff127224 */ /* 0x000fce00078e0011 */
[----:B------:R-:W-:Y:S05]  /*1180*/  WARPSYNC.COLLECTIVE R12, `(.L_x_79) ;  /* 0x000000000c087348 */ /* 0x000fea0003c00000 */
[----:B------:R0:W1:Y:S02]  /*1190*/  SHFL.DOWN P1, R15, R18, R14, R13 ;  /* 0x0800000e120f7389 */ /* 0x000064000002000d */
[----:B01----:R-:W-:Y:S05]  /*11a0*/  ENDCOLLECTIVE ;  /* 0x000000000000791b */ /* 0x003fea0003800000 */
.L_x_79:
[----:B------:R-:W-:Y:S02]  /*11b0*/  HFMA2 R14, -RZ, RZ, 0, 1.1920928955078125e-07 ;  /* 0x00000002ff0e7431 */ /* 0x000fe400000001ff */
[----:B------:R-:W-:-:S05]  /*11c0*/  FADD R19, R17, R15 ;  /* 0x0000000f11137221 */ /* 0x000fca0000000000 */
[----:B------:R-:W-:-:S07]  /*11d0*/  MOV R18, R19 ;  /* 0x0000001300127202 */ /* 0x000fce0000000f00 */
[----:B------:R-:W-:Y:S05]  /*11e0*/  WARPSYNC.COLLECTIVE R12, `(.L_x_80) ;  /* 0x000000000c087348 */ /* 0x000fea0003c00000 */
[----:B------:R0:W1:Y:S02]  /*11f0*/  SHFL.DOWN P1, R15, R18, R14, R13 ;  /* 0x0800000e120f7389 */ /* 0x000064000002000d */
[----:B01----:R-:W-:Y:S05]  /*1200*/  ENDCOLLECTIVE ;  /* 0x000000000000791b */ /* 0x003fea0003800000 */
.L_x_80:
[----:B------:R-:W-:Y:S02]  /*1210*/  HFMA2 R14, -RZ, RZ, 0, 5.9604644775390625e-08 ;  /* 0x00000001ff0e7431 */ /* 0x000fe400000001ff */
[----:B------:R-:W-:-:S05]  /*1220*/  FADD R32, R19, R15 ;  /* 0x0000000f13207221 */ /* 0x000fca0000000000 */
[----:B------:R-:W-:-:S07]  /*1230*/  MOV R18, R32 ;  /* 0x0000002000127202 */ /* 0x000fce0000000f00 */
[----:B------:R-:W-:Y:S05]  /*1240*/  WARPSYNC.COLLECTIVE R12, `(.L_x_81) ;  /* 0x000000000c087348 */ /* 0x000fea0003c00000 */
[----:B------:R0:W1:Y:S02]  /*1250*/  SHFL.DOWN P1, R15, R18, R14, R13 ;  /* 0x0800000e120f7389 */ /* 0x000064000002000d */
[----:B01----:R-:W-:Y:S05]  /*1260*/  ENDCOLLECTIVE ;  /* 0x000000000000791b */ /* 0x003fea0003800000 */
.L_x_81:
[----:B------:R-:W-:Y:S05]  /*1270*/  BRA `(.L_x_82) ;  /* 0xfffffff8001c7947 */ /* 0x000fea000383ffff */
.L_x_83:
        /* <DEDUP_REMOVED lines=16> */
.L_x_180:


//--------------------- .text._Z15relugemv_fusionPfS_S_S_S_S_S_S_S_i --------------------------
	.section	.text._Z15relugemv_fusionPfS_S_S_S_S_S_S_S_i,"ax",@progbits
	.align	128
        .global         _Z15relugemv_fusionPfS_S_S_S_S_S_S_S_i
        .type           _Z15relugemv_fusionPfS_S_S_S_S_S_S_S_i,@function
        .size           _Z15relugemv_fusionPfS_S_S_S_S_S_S_S_i,(.L_x_181 - _Z15relugemv_fusionPfS_S_S_S_S_S_S_S_i)
        .other          _Z15relugemv_fusionPfS_S_S_S_S_S_S_S_i,@"STO_CUDA_ENTRY STV_DEFAULT"
_Z15relugemv_fusionPfS_S_S_S_S_S_S_S_i:
.text._Z15relugemv_fusionPfS_S_S_S_S_S_S_S_i:
[----:B------:R-:W-:Y:S01]  /*0000*/  LDC R1, c[0x0][0x37c] ;  /* 0x0000df00ff017b82 */ /* 0x000fe20000000800 */
[----:B------:R-:W0:Y:S07]  /*0010*/  S2R R3, SR_TID.Y ;  /* 0x0000000000037919 */ /* 0x000e2e0000002200 */
[----:B------:R-:W1:Y:S01]  /*0020*/  LDC R2, c[0x0][0x364] ;  /* 0x0000d900ff027b82 */ /* 0x000e620000000800 */
[----:B------:R-:W0:Y:S01]  /*0030*/  LDCU UR4, c[0x0][0x360] ;  /* 0x00006c00ff0477ac */ /* 0x000e220008000800 */
[----:B------:R-:W0:Y:S01]  /*0040*/  S2R R26, SR_TID.X ;  /* 0x00000000001a7919 */ /* 0x000e220000002100 */
[----:B------:R-:W2:Y:S01]  /*0050*/  LDCU.64 UR8, c[0x0][0x358] ;  /* 0x00006b00ff0877ac */ /* 0x000ea20008000a00 */
[----:B0-----:R-:W-:-:S05]  /*0060*/  IMAD R0, R3, UR4, R26 ;  /* 0x0000000403007c24 */ /* 0x001fca000f8e021a */
[----:B------:R-:W-:-:S13]  /*0070*/  ISETP.GT.U32.AND P0, PT, R0, 0xff, PT ;  /* 0x000000ff0000780c */ /* 0x000fda0003f04070 */
[----:B------:R-:W0:Y:S02]  /*0080*/  @!P0 LDC.64 R4, c[0x0][0x390] ;  /* 0x0000e400ff048b82 */ /* 0x000e240000000a00 */
[----:B0-----:R-:W-:-:S06]  /*0090*/  @!P0 IMAD.WIDE.U32 R4, R0, 0x4, R4 ;  /* 0x0000000400048825 */ /* 0x001fcc00078e0004 */
[----:B--2---:R-:W2:Y:S01]  /*00a0*/  @!P0 LDG.E.CONSTANT R5, desc[UR8][R4.64] ;  /* 0x0000000804058981 */ /* 0x004ea2000c1e9900 */
[----:B------:R-:W0:Y:S01]  /*00b0*/  S2UR UR7, SR_CgaCtaId ;  /* 0x00000000000779c3 */ /* 0x000e220000008800 */
[----:B------:R-:W-:Y:S01]  /*00c0*/  UMOV UR4, 0x400 ;  /* 0x0000040000047882 */ /* 0x000fe20000000000 */
[----:B------:R-:W3:Y:S01]  /*00d0*/  LDCU.64 UR10, c[0x0][0x3a0] ;  /* 0x00007400ff0a77ac */ /* 0x000ee20008000a00 */
[----:B------:R-:W4:Y:S01]  /*00e0*/  LDCU.64 UR12, c[0x0][0x398] ;  /* 0x00007300ff0c77ac */ /* 0x000f220008000a00 */
[----:B---3--:R-:W-:Y:S01]  /*00f0*/  MOV R10, UR10 ;  /* 0x0000000a000a7c02 */ /* 0x008fe20008000f00 */
[----:B------:R-:W-:Y:S01]  /*0100*/  IMAD.U32 R11, RZ, RZ, UR11 ;  /* 0x0000000bff0b7e24 */ /* 0x000fe2000f8e00ff */
[----:B0-----:R-:W-:Y:S01]  /*0110*/  ULEA UR4, UR7, UR4, 0x18 ;  /* 0x0000000407047291 */ /* 0x001fe2000f8ec0ff */
[----:B----4-:R-:W-:Y:S01]  /*0120*/  MOV R8, UR12 ;  /* 0x0000000c00087c02 */ /* 0x010fe20008000f00 */
[----:B------:R-:W-:-:S04]  /*0130*/  IMAD.U32 R9, RZ, RZ, UR13 ;  /* 0x0000000dff097e24 */ /* 0x000fc8000f8e00ff */
[----:B------:R-:W-:-:S05]  /*0140*/  LEA R6, R0, UR4, 0x2 ;  /* 0x0000000400067c11 */ /* 0x000fca000f8e10ff */
[----:B--2---:R0:W-:Y:S01]  /*0150*/  @!P0 STS [R6], R5 ;  /* 0x0000000506008388 */ /* 0x0041e20000000800 */
[----:B------:R-:W-:Y:S01]  /*0160*/  BAR.SYNC.DEFER_BLOCKING 0x0 ;  /* 0x0000000000007b1d */ /* 0x000fe20000010000 */
[----:B------:R-:W-:-:S13]  /*0170*/  ISETP.GT.U32.AND P0, PT, R3, 0x77, PT ;  /* 0x000000770300780c */ /* 0x000fda0003f04070 */
[----:B01----:R-:W-:Y:S05]  /*0180*/  @P0 BRA `(.L_x_84) ;  /* 0x0000000800b40947 */ /* 0x003fea0003800000 */
[----:B------:R-:W0:Y:S01]  /*0190*/  I2F.U32.RP R7, R2 ;  /* 0x0000000200077306 */ /* 0x000e220000209000 */
[----:B------:R-:W-:Y:S01]  /*01a0*/  IADD3 R29, PT, PT, R3, R2, RZ ;  /* 0x00000002031d7210 */ /* 0x000fe20007ffe0ff */
[----:B------:R-:W1:Y:S01]  /*01b0*/  LDCU.64 UR10, c[0x0][0x380] ;  /* 0x00007000ff0a77ac */ /* 0x000e620008000a00 */
[----:B------:R-:W-:Y:S01]  /*01c0*/  LEA R17, R26, UR4, 0x5 ;  /* 0x000000041a117c11 */ /* 0x000fe2000f8e28ff */
[----:B------:R-:W-:Y:S01]  /*01d0*/  BSSY B0, `(.L_x_85) ;  /* 0x0000049000007945 */ /* 0x000fe20003800000 */
[C---:B------:R-:W-:Y:S02]  /*01e0*/  ISETP.GE.U32.AND P0, PT, R29.reuse, 0x78, PT ;  /* 0x000000781d00780c */ /* 0x040fe40003f06070 */
[----:B------:R-:W-:Y:S02]  /*01f0*/  VIMNMX.U32 R6, PT, PT, R29, 0x78, !PT ;  /* 0x000000781d067848 */ /* 0x000fe40007fe0000 */
[----:B------:R-:W-:Y:S02]  /*0200*/  SEL R28, RZ, 0x1, P0 ;  /* 0x00000001ff1c7807 */ /* 0x000fe40000000000 */
[----:B------:R-:W-:-:S02]  /*0210*/  ISETP.NE.U32.AND P2, PT, R2, RZ, PT ;  /* 0x000000ff0200720c */ /* 0x000fc40003f45070 */
[----:B------:R-:W-:Y:S01]  /*0220*/  MOV R27, R3 ;  /* 0x00000003001b7202 */ /* 0x000fe20000000f00 */
[----:B0-----:R-:W0:Y:S01]  /*0230*/  MUFU.RCP R7, R7 ;  /* 0x0000000700077308 */ /* 0x001e220000001000 */
[----:B-1----:R-:W-:Y:S01]  /*0240*/  MOV R24, UR10 ;  /* 0x0000000a00187c02 */ /* 0x002fe20008000f00 */
[----:B------:R-:W-:Y:S01]  /*0250*/  IMAD.U32 R25, RZ, RZ, UR11 ;  /* 0x0000000bff197e24 */ /* 0x000fe2000f8e00ff */
[----:B0-----:R-:W-:-:S05]  /*0260*/  IADD3 R4, PT, PT, R7, 0xffffffe, RZ ;  /* 0x0ffffffe07047810 */ /* 0x001fca0007ffe0ff */
[----:B------:R0:W1:Y:S02]  /*0270*/  F2I.FTZ.U32.TRUNC.NTZ R5, R4 ;  /* 0x0000000400057305 */ /* 0x000064000021f000 */
[----:B0-----:R-:W-:Y:S02]  /*0280*/  IMAD.MOV.U32 R4, RZ, RZ, RZ ;  /* 0x000000ffff047224 */ /* 0x001fe400078e00ff */
[----:B-1----:R-:W-:-:S04]  /*0290*/  IMAD.MOV R13, RZ, RZ, -R5 ;  /* 0x000000ffff0d7224 */ /* 0x002fc800078e0a05 */
[----:B------:R-:W-:-:S04]  /*02a0*/  IMAD R13, R13, R2, RZ ;  /* 0x000000020d0d7224 */ /* 0x000fc800078e02ff */
[----:B------:R-:W-:Y:S01]  /*02b0*/  IMAD.HI.U32 R12, R5, R13, R4 ;  /* 0x0000000d050c7227 */ /* 0x000fe200078e0004 */
[----:B------:R-:W-:-:S05]  /*02c0*/  IADD3 R5, PT, PT, R6, -R29, -R28 ;  /* 0x8000001d06057210 */ /* 0x000fca0007ffe81c */
[----:B------:R-:W-:Y:S02]  /*02d0*/  IMAD.HI.U32 R19, R12, R5, RZ ;  /* 0x000000050c137227 */ /* 0x000fe400078e00ff */
[----:B------:R0:W1:Y:S03]  /*02e0*/  LDS.128 R12, [R17+0x10] ;  /* 0x00001000110c7984 */ /* 0x0000660000000c00 */
[----:B------:R-:W-:-:S05]  /*02f0*/  IADD3 R4, PT, PT, -R19, RZ, RZ ;  /* 0x000000ff13047210 */ /* 0x000fca0007ffe1ff */
[----:B------:R-:W-:-:S05]  /*0300*/  IMAD R5, R2, R4, R5 ;  /* 0x0000000402057224 */ /* 0x000fca00078e0205 */
[----:B------:R-:W-:-:S13]  /*0310*/  ISETP.GE.U32.AND P0, PT, R5, R2, PT ;  /* 0x000000020500720c */ /* 0x000fda0003f06070 */
[----:B------:R-:W-:Y:S01]  /*0320*/  @P0 IADD3 R5, PT, PT, R5, -R2, RZ ;  /* 0x8000000205050210 */ /* 0x000fe20007ffe0ff */
[----:B------:R-:W-:-:S03]  /*0330*/  @P0 VIADD R19, R19, 0x1 ;  /* 0x0000000113130836 */ /* 0x000fc60000000000 */
[----:B------:R-:W-:Y:S02]  /*0340*/  ISETP.GE.U32.AND P1, PT, R5, R2, PT ;  /* 0x000000020500720c */ /* 0x000fe40003f26070 */
[----:B------:R0:W2:Y:S11]  /*0350*/  LDS.128 R4, [R17] ;  /* 0x0000000011047984 */ /* 0x0000b60000000c00 */
[----:B------:R-:W-:-:S02]  /*0360*/  @P1 IADD3 R19, PT, PT, R19, 0x1, RZ ;  /* 0x0000000113131810 */ /* 0x000fc40007ffe0ff */
[----:B------:R-:W-:-:S04]  /*0370*/  @!P2 LOP3.LUT R19, RZ, R2, RZ, 0x33, !PT ;  /* 0x00000002ff13a212 */ /* 0x000fc800078e33ff */
[----:B------:R-:W-:-:S04]  /*0380*/  IADD3 R28, PT, PT, R28, R19, RZ ;  /* 0x000000131c1c7210 */ /* 0x000fc80007ffe0ff */
[----:B------:R-:W-:-:S04]  /*0390*/  LOP3.LUT R16, R28, 0x1, RZ, 0xc0, !PT ;  /* 0x000000011c107812 */ /* 0x000fc800078ec0ff */
[----:B------:R-:W-:Y:S01]  /*03a0*/  ISETP.NE.U32.AND P0, PT, R16, 0x1, PT ;  /* 0x000000011000780c */ /* 0x000fe20003f05070 */
[----:B------:R-:W-:-:S12]  /*03b0*/  IMAD.SHL.U32 R16, R26, 0x2, RZ ;  /* 0x000000021a107824 */ /* 0x000fd800078e00ff */
[----:B01----:R-:W-:Y:S05]  /*03c0*/  @!P0 BRA `(.L_x_86) ;  /* 0x0000000000a48947 */ /* 0x003fea0003800000 */
[----:B------:R-:W0:Y:S01]  /*03d0*/  LDC.64 R30, c[0x0][0x380] ;  /* 0x0000e000ff1e7b82 */ /* 0x000e220000000a00 */
[----:B------:R-:W-:-:S05]  /*03e0*/  LEA R17, R3, R16, 0x6 ;  /* 0x0000001003117211 */ /* 0x000fca00078e30ff */
        /* <DEDUP_REMOVED lines=9> */
[----:B---3--:R-:W-:-:S04]  /*0480*/  FFMA R20, R12, R20, R19 ;  /* 0x000000140c147223 */ /* 0x008fc80000000013 */
[----:B------:R-:W-:-:S04]  /*0490*/  FFMA R21, R21, R13, R20 ;  /* 0x0000000d15157223 */ /* 0x000fc80000000014 */
        /* <DEDUP_REMOVED lines=12> */
.L_x_120:
[----:B-1----:R-:W-:Y:S01]  /*0560*/  FADD R19, R27, R22 ;  /* 0x000000161b137221 */ /* 0x002fe20000000000 */
[----:B0-----:R-:W-:Y:S01]  /*0570*/  MOV R27, R29 ;  /* 0x0000001d001b7202 */ /* 0x001fe20000000f00 */
[----:B------:R-:W-:Y:S06]  /*0580*/  @P0 BRA `(.L_x_86) ;  /* 0x0000000000340947 */ /* 0x000fec0003800000 */
[----:B------:R-:W0:Y:S02]  /*0590*/  LDC.64 R16, c[0x0][0x388] ;  /* 0x0000e200ff107b82 */ /* 0x000e240000000a00 */
[----:B0-----:R-:W-:-:S06]  /*05a0*/  IMAD.WIDE.U32 R16, R3, 0x4, R16 ;  /* 0x0000000403107825 */ /* 0x001fcc00078e0010 */
[----:B------:R-:W2:Y:S01]  /*05b0*/  LDG.E.CONSTANT R16, desc[UR8][R16.64] ;  /* 0x0000000810107981 */ /* 0x000ea2000c1e9900 */
[----:B------:R-:W-:Y:S02]  /*05c0*/  UMOV UR5, 0x400 ;  /* 0x0000040000057882 */ /* 0x000fe40000000000 */
[----:B------:R-:W-:-:S04]  /*05d0*/  UIADD3 UR5, UPT, UPT, UR5, 0x400, URZ ;  /* 0x0000040005057890 */ /* 0x000fc8000fffe0ff */
[----:B------:R-:W-:-:S06]  /*05e0*/  ULEA UR5, UR7, UR5, 0x18 ;  /* 0x0000000507057291 */ /* 0x000fcc000f8ec0ff */
[----:B------:R-:W-:Y:S01]  /*05f0*/  LEA R18, R3, UR5, 0x2 ;  /* 0x0000000503127c11 */ /* 0x000fe2000f8e10ff */
[----:B--2---:R-:W-:-:S05]  /*0600*/  FADD R19, R19, R16 ;  /* 0x0000001013137221 */ /* 0x004fca0000000000 */
[----:B------:R-:W-:-:S13]  /*0610*/  FSETP.GE.AND P0, PT, R19, RZ, PT ;  /* 0x000000ff1300720b */ /* 0x000fda0003f06000 */
[----:B------:R0:W-:Y:S01]  /*0620*/  @P0 STS [R18], R19 ;  /* 0x0000001312000388 */ /* 0x0001e20000000800 */
[----:B------:R-:W-:Y:S01]  /*0630*/  @P0 IMAD.MOV.U32 R27, RZ, RZ, R29 ;  /* 0x000000ffff1b0224 */ /* 0x000fe200078e001d */
[----:B------:R-:W-:Y:S02]  /*0640*/  @!P0 MOV R27, R29 ;  /* 0x0000001d001b8202 */ /* 0x000fe40000000f00 */
[----:B------:R0:W-:Y:S05]  /*0650*/  @!P0 STS [R18], RZ ;  /* 0x000000ff12008388 */ /* 0x0001ea0000000800 */
.L_x_86:
[----:B------:R-:W-:Y:S05]  /*0660*/  BSYNC B0 ;  /* 0x0000000000007941 */ /* 0x000fea0003800000 */
.L_x_85:
[----:B------:R-:W-:-:S13]  /*0670*/  ISETP.NE.AND P0, PT, R28, RZ, PT ;  /* 0x000000ff1c00720c */ /* 0x000fda0003f05270 */
[----:B------:R-:W-:Y:S05]  /*0680*/  @!P0 BRA `(.L_x_84) ;  /* 0x0000000400748947 */ /* 0x000fea0003800000 */
[----:B------:R-:W1:Y:S01]  /*0690*/  LDCU.64 UR10, c[0x0][0x388] ;  /* 0x00007100ff0a77ac */ /* 0x000e620008000a00 */
[----:B------:R-:W-:Y:S01]  /*06a0*/  HFMA2 R31, -RZ, RZ, 0, 0 ;  /* 0x00000000ff1f7431 */ /* 0x000fe200000001ff */
[C---:B------:R-:W-:Y:S01]  /*06b0*/  SHF.L.U32 R16, R26.reuse, 0x1, RZ ;  /* 0x000000011a107819 */ /* 0x040fe200000006ff */
[----:B------:R-:W-:Y:S01]  /*06c0*/  IMAD.MOV.U32 R30, RZ, RZ, 0x10 ;  /* 0x00000010ff1e7424 */ /* 0x000fe200078e00ff */
[----:B------:R-:W-:Y:S01]  /*06d0*/  UMOV UR5, 0x400 ;  /* 0x0000040000057882 */ /* 0x000fe20000000000 */
[----:B------:R-:W-:Y:S01]  /*06e0*/  ISETP.NE.AND P0, PT, R26, RZ, PT ;  /* 0x000000ff1a00720c */ /* 0x000fe20003f05270 */
[----:B------:R-:W-:Y:S01]  /*06f0*/  UIADD3 UR5, UPT, UPT, UR5, 0x400, URZ ;  /* 0x0000040005057890 */ /* 0x000fe2000fffe0ff */
[----:B------:R-:W-:Y:S01]  /*0700*/  LEA R17, R27, R16, 0x6 ;  /* 0x000000101b117211 */ /* 0x000fe200078e30ff */
[----:B------:R-:W-:Y:S02]  /*0710*/  IMAD.MOV.U32 R29, RZ, RZ, R27 ;  /* 0x000000ffff1d7224 */ /* 0x000fe400078e001b */
[----:B------:R-:W-:-:S02]  /*0720*/  ULEA UR5, UR7, UR5, 0x18 ;  /* 0x0000000507057291 */ /* 0x000fc4000f8ec0ff */
[----:B------:R-:W-:-:S04]  /*0730*/  IMAD.WIDE.U32 R30, R17, 0x10, R30 ;  /* 0x00000010111e7825 */ /* 0x000fc800078e001e */
[----:B------:R-:W-:Y:S01]  /*0740*/  IMAD.U32 R26, RZ, RZ, UR5 ;  /* 0x00000005ff1a7e24 */ /* 0x000fe2000f8e00ff */
[----:B-1----:R-:W-:Y:S02]  /*0750*/  MOV R32, UR10 ;  /* 0x0000000a00207c02 */ /* 0x002fe40008000f00 */
[----:B------:R-:W-:-:S07]  /*0760*/  MOV R33, UR11 ;  /* 0x0000000b00217c02 */ /* 0x000fce0008000f00 */
.L_x_94:
[----:B------:R-:W-:-:S04]  /*0770*/  IADD3 R34, P1, PT, R30, R24, RZ ;  /* 0x000000181e227210 */ /* 0x000fc80007f3e0ff */
[----:B------:R-:W-:-:S05]  /*0780*/  IADD3.X R35, PT, PT, R31, R25, RZ, P1, !PT ;  /* 0x000000191f237210 */ /* 0x000fca0000ffe4ff */
[----:B012---:R-:W2:Y:S04]  /*0790*/  LDG.E.128.CONSTANT R16, desc[UR8][R34.64+-0x10] ;  /* 0xfffff00822107981 */ /* 0x007ea8000c1e9d00 */
[----:B------:R-:W3:Y:S01]  /*07a0*/  LDG.E.128.CONSTANT R20, desc[UR8][R34.64] ;  /* 0x0000000822147981 */ /* 0x000ee2000c1e9d00 */
[----:B------:R-:W-:Y:S01]  /*07b0*/  UMOV UR5, 0xffffffff ;  /* 0xffffffff00057882 */ /* 0x000fe20000000000 */
        /* <DEDUP_REMOVED lines=18> */
.L_x_127:
[----:B------:R-:W2:Y:S01]  /*08e0*/  S2R R17, SR_TID.X ;  /* 0x0000000000117919 */ /* 0x000ea20000002100 */
[----:B------:R-:W-:Y:S01]  /*08f0*/  IADD3 R16, PT, PT, R2, R27, RZ ;  /* 0x0000001b02107210 */ /* 0x000fe20007ffe0ff */
[----:B--2---:R-:W-:-:S05]  /*0900*/  IMAD.SHL.U32 R17, R17, 0x2, RZ ;  /* 0x0000000211117824 */ /* 0x004fca00078e00ff */
[----:B------:R-:W-:-:S05]  /*0910*/  LEA R17, R16, R17, 0x6 ;  /* 0x0000001110117211 */ /* 0x000fca00078e30ff */
        /* <DEDUP_REMOVED lines=9> */
[----:B---3--:R-:W-:-:S04]  /*09b0*/  FFMA R20, R12, R20, R19 ;  /* 0x000000140c147223 */ /* 0x008fc80000000013 */
[----:B------:R-:W-:-:S04]  /*09c0*/  FFMA R21, R21, R13, R20 ;  /* 0x0000000d15157223 */ /* 0x000fc80000000014 */
[----:B------:R-:W-:Y:S01]  /*09d0*/  FFMA R22, R22, R14, R21 ;  /* 0x0000000e16167223 */ /* 0x000fe20000000015 */
[----:B------:R-:W-:Y:S06]  /*09e0*/  @P0 BRA `(.L_x_90) ;  /* 0x00000000001c0947 */ /* 0x000fec0003800000 */
[----:B------:R-:W-:-:S06]  /*09f0*/  IMAD.WIDE.U32 R16, R27, 0x4, R32 ;  /* 0x000000041b107825 */ /* 0x000fcc00078e0020 */
[----:B------:R-:W2:Y:S01]  /*0a00*/  LDG.E.CONSTANT R16, desc[UR8][R16.64] ;  /* 0x0000000810107981 */ /* 0x000ea2000c1e9900 */
[----:B------:R-:W-:Y:S01]  /*0a10*/  LEA R18, R27, R26, 0x2 ;  /* 0x0000001a1b127211 */ /* 0x000fe200078e10ff */
[----:B--2---:R-:W-:-:S05]  /*0a20*/  FADD R37, R37, R16 ;  /* 0x0000001025257221 */ /* 0x004fca0000000000 */
[----:B------:R-:W-:-:S13]  /*0a30*/  FSETP.GE.AND P1, PT, R37, RZ, PT ;  /* 0x000000ff2500720b */ /* 0x000fda0003f26000 */
[----:B------:R1:W-:Y:S04]  /*0a40*/  @P1 STS [R18], R37 ;  /* 0x0000002512001388 */ /* 0x0003e80000000800 */
[----:B------:R1:W-:Y:S02]  /*0a50*/  @!P1 STS [R18], RZ ;  /* 0x000000ff12009388 */ /* 0x0003e40000000800 */
.L_x_90:
[----:B------:R-:W-:Y:S05]  /*0a60*/  BSYNC.RECONVERGENT B0 ;  /* 0x0000000000007941 */ /* 0x000fea0003800200 */
.L_x_89:
[----:B------:R-:W-:Y:S01]  /*0a70*/  UMOV UR5, 0xffffffff ;  /* 0xffffffff00057882 */ /* 0x000fe20000000000 */
[----:B------:R-:W-:Y:S02]  /*0a80*/  FFMA R19, R23, R15, R22 ;  /* 0x0000000f17137223 */ /* 0x000fe40000000016 */
[----:B------:R-:W-:Y:S05]  /*0a90*/  BRA.DIV UR5, `(.L_x_91) ;  /* 0x0000001605dc7947 */ /* 0x000fea000b800000 */
[----:B------:R-:W2:Y:S02]  /*0aa0*/  SHFL.DOWN PT, R22, R19, 0x10, 0x1f ;  /* 0x0a001f0013167f89 */ /* 0x000ea400000e0000 */
[----:B--2---:R-:W-:-:S05]  /*0ab0*/  FADD R19, R19, R22 ;  /* 0x0000001613137221 */ /* 0x004fca0000000000 */
[----:B------:R-:W2:Y:S02]  /*0ac0*/  SHFL.DOWN PT, R22, R19, 0x8, 0x1f ;  /* 0x09001f0013167f89 */ /* 0x000ea400000e0000 */
[----:B--2---:R-:W-:-:S05]  /*0ad0*/  FADD R20, R19, R22 ;  /* 0x0000001613147221 */ /* 0x004fca0000000000 */
[----:B------:R-:W2:Y:S02]  /*0ae0*/  SHFL.DOWN PT, R22, R20, 0x4, 0x1f ;  /* 0x08801f0014167f89 */ /* 0x000ea400000e0000 */
[----:B--2---:R-:W-:-:S05]  /*0af0*/  FADD R21, R20, R22 ;  /* 0x0000001614157221 */ /* 0x004fca0000000000 */
[----:B------:R-:W2:Y:S02]  /*0b00*/  SHFL.DOWN PT, R22, R21, 0x2, 0x1f ;  /* 0x08401f0015167f89 */ /* 0x000ea400000e0000 */
[----:B--2---:R-:W-:-:S05]  /*0b10*/  FADD R23, R21, R22 ;  /* 0x0000001615177221 */ /* 0x004fca0000000000 */
[----:B------:R2:W3:Y:S02]  /*0b20*/  SHFL.DOWN PT, R22, R23, 0x1, 0x1f ;  /* 0x08201f0017167f89 */ /* 0x0004e400000e0000 */
.L_x_134:
[----:B------:R-:W-:Y:S01]  /*0b30*/  BSSY.RECONVERGENT B0, `(.L_x_92) ;  /* 0x000000c000007945 */ /* 0x000fe20003800200 */
[----:B--23--:R-:W-:-:S03]  /*0b40*/  FADD R23, R23, R22 ;  /* 0x0000001617177221 */ /* 0x00cfc60000000000 */
[----:B------:R-:W-:Y:S05]  /*0b50*/  @P0 BRA `(.L_x_93) ;  /* 0x0000000000240947 */ /* 0x000fea0003800000 */
[----:B------:R-:W-:-:S04]  /*0b60*/  IMAD.IADD R17, R2, 0x1, R27 ;  /* 0x0000000102117824 */ /* 0x000fc800078e021b */
[----:B------:R-:W-:-:S06]  /*0b70*/  IMAD.WIDE.U32 R16, R17, 0x4, R32 ;  /* 0x0000000411107825 */ /* 0x000fcc00078e0020 */
[----:B------:R-:W2:Y:S01]  /*0b80*/  LDG.E.CONSTANT R16, desc[UR8][R16.64] ;  /* 0x0000000810107981 */ /* 0x000ea2000c1e9900 */
[----:B------:R-:W-:-:S04]  /*0b90*/  IADD3 R19, PT, PT, R2, R27, RZ ;  /* 0x0000001b02137210 */ /* 0x000fc80007ffe0ff */
[----:B-1----:R-:W-:Y:S01]  /*0ba0*/  LEA R18, R19, R26, 0x2 ;  /* 0x0000001a13127211 */ /* 0x002fe200078e10ff */
[----:B--2---:R-:W-:-:S05]  /*0bb0*/  FADD R23, R23, R16 ;  /* 0x0000001017177221 */ /* 0x004fca0000000000 */
[----:B------:R-:W-:-:S13]  /*0bc0*/  FSETP.GE.AND P1, PT, R23, RZ, PT ;  /* 0x000000ff1700720b */ /* 0x000fda0003f26000 */
[----:B------:R2:W-:Y:S04]  /*0bd0*/  @P1 STS [R18], R23 ;  /* 0x0000001712001388 */ /* 0x0005e80000000800 */
[----:B------:R2:W-:Y:S02]  /*0be0*/  @!P1 STS [R18], RZ ;  /* 0x000000ff12009388 */ /* 0x0005e40000000800 */
.L_x_93:
[----:B------:R-:W-:Y:S05]  /*0bf0*/  BSYNC.RECONVERGENT B0 ;  /* 0x0000000000007941 */ /* 0x000fea0003800200 */
.L_x_92:
[C---:B------:R-:W-:Y:S01]  /*0c00*/  IADD3 R29, PT, PT, R2.reuse, R29, R2 ;  /* 0x0000001d021d7210 */ /* 0x040fe20007ffe002 */
[----:B------:R-:W-:-:S03]  /*0c10*/  IMAD.WIDE.U32 R24, R2, 0x800, R24 ;  /* 0x0000080002187825 */ /* 0x000fc600078e0018 */
[----:B------:R-:W-:Y:S01]  /*0c20*/  ISETP.GE.U32.AND P1, PT, R29, 0x78, PT ;  /* 0x000000781d00780c */ /* 0x000fe20003f26070 */
[C---:B------:R-:W-:Y:S02]  /*0c30*/  IMAD R26, R2.reuse, 0x8, R26 ;  /* 0x00000008021a7824 */ /* 0x040fe400078e021a */
[----:B------:R-:W-:-:S10]  /*0c40*/  IMAD.WIDE.U32 R32, R2, 0x8, R32 ;  /* 0x0000000802207825 */ /* 0x000fd400078e0020 */
[----:B------:R-:W-:Y:S05]  /*0c50*/  @!P1 BRA `(.L_x_94) ;  /* 0xfffffff800c49947 */ /* 0x000fea000383ffff */
.L_x_84:
[----:B------:R-:W3:Y:S01]  /*0c60*/  S2UR UR6, SR_CgaCtaId ;  /* 0x00000000000679c3 */ /* 0x000ee20000008800 */
[----:B------:R-:W4:Y:S01]  /*0c70*/  S2R R14, SR_TID.X ;  /* 0x00000000000e7919 */ /* 0x000f220000002100 */
[----:B------:R-:W-:Y:S02]  /*0c80*/  UMOV UR5, 0x400 ;  /* 0x0000040000057882 */ /* 0x000fe40000000000 */
[----:B---3--:R-:W-:-:S06]  /*0c90*/  ULEA UR5, UR6, UR5, 0x18 ;  /* 0x0000000506057291 */ /* 0x008fcc000f8ec0ff */
[C---:B------:R-:W-:Y:S01]  /*0ca0*/  LEA R13, R0.reuse, UR5, 0x2 ;  /* 0x00000005000d7c11 */ /* 0x040fe2000f8e10ff */
[----:B------:R-:W-:Y:S05]  /*0cb0*/  WARPSYNC.ALL ;  /* 0x0000000000007948 */ /* 0x000fea0003800000 */
[----:B------:R-:W3:Y:S01]  /*0cc0*/  S2R R20, SR_CgaCtaId ;  /* 0x0000000000147919 */ /* 0x000ee20000008800 */
[----:B------:R-:W-:Y:S01]  /*0cd0*/  BAR.SYNC.DEFER_BLOCKING 0x0 ;  /* 0x0000000000007b1d */ /* 0x000fe20000010000 */
[----:B------:R-:W-:Y:S02]  /*0ce0*/  ISETP.GT.U32.AND P0, PT, R0, 0x77, PT ;  /* 0x000000770000780c */ /* 0x000fe40003f04070 */
[----:B------:R-:W-:-:S03]  /*0cf0*/  MOV R21, 0x400 ;  /* 0x0000040000157802 */ /* 0x000fc60000000f00 */
[----:B------:R-:W0:Y:S01]  /*0d00*/  LDCU.64 UR6, c[0x0][0x388] ;  /* 0x00007100ff0677ac */ /* 0x000e220008000a00 */
[----:B------:R-:W0:Y:S07]  /*0d10*/  LDCU.64 UR10, c[0x0][0x3b8] ;  /* 0x00007700ff0a77ac */ /* 0x000e2e0008000a00 */
[----:B--2---:R-:W-:-:S04]  /*0d20*/  @!P0 IADD3 R5, PT, PT, R21, 0x400, RZ ;  /* 0x0000040015058810 */ /* 0x004fc80007ffe0ff */
[----:B---3--:R-:W-:-:S04]  /*0d30*/  @!P0 LEA R5, R20, R5, 0x18 ;  /* 0x0000000514058211 */ /* 0x008fc800078ec0ff */
[----:B------:R-:W-:Y:S02]  /*0d40*/  @!P0 LEA R4, R0, R5, 0x2 ;  /* 0x0000000500048211 */ /* 0x000fe400078e10ff */
[----:B------:R-:W-:-:S04]  /*0d50*/  LEA R5, R20, R21, 0x18 ;  /* 0x0000001514057211 */ /* 0x000fc800078ec0ff */
[----:B------:R-:W2:Y:S01]  /*0d60*/  @!P0 LDS R4, [R4] ;  /* 0x0000000004048984 */ /* 0x000ea20000000800 */
[----:B----4-:R-:W-:-:S03]  /*0d70*/  IMAD R12, R14, 0x10, R5 ;  /* 0x000000100e0c7824 */ /* 0x010fc600078e0205 */
[----:B--2---:R2:W-:Y:S01]  /*0d80*/  @!P0 STS [R13], R4 ;  /* 0x000000040d008388 */ /* 0x0045e20000000800 */
[----:B------:R-:W-:Y:S01]  /*0d90*/  BAR.SYNC.DEFER_BLOCKING 0x0 ;  /* 0x0000000000007b1d */ /* 0x000fe20000010000 */
[----:B------:R-:W-:-:S13]  /*0da0*/  ISETP.GT.U32.AND P0, PT, R3, 0x53, PT ;  /* 0x000000530300780c */ /* 0x000fda0003f04070 */
[----:B0-2---:R-:W-:Y:S05]  /*0db0*/  @P0 BRA `(.L_x_95) ;  /* 0x0000000800680947 */ /* 0x005fea0003800000 */
[----:B------:R-:W0:Y:S01]  /*0dc0*/  I2F.U32.RP R7, R2 ;  /* 0x0000000200077306 */ /* 0x000e220000209000 */
[----:B------:R-:W-:Y:S01]  /*0dd0*/  IMAD.IADD R23, R3, 0x1, R2 ;  /* 0x0000000103177824 */ /* 0x000fe200078e0202 */
[----:B------:R-:W-:Y:S01]  /*0de0*/  ISETP.NE.U32.AND P2, PT, R2, RZ, PT ;  /* 0x000000ff0200720c */ /* 0x000fe20003f45070 */
[----:B------:R-:W-:Y:S03]  /*0df0*/  BSSY B0, `(.L_x_96) ;  /* 0x0000043000007945 */ /* 0x000fe60003800000 */
[C---:B------:R-:W-:Y:S02]  /*0e00*/  ISETP.GE.U32.AND P0, PT, R23.reuse, 0x54, PT ;  /* 0x000000541700780c */ /* 0x040fe40003f06070 */
[----:B------:R-:W-:Y:S02]  /*0e10*/  VIMNMX.U32 R6, PT, PT, R23, 0x54, !PT ;  /* 0x0000005417067848 */ /* 0x000fe40007fe0000 */
[----:B------:R-:W-:Y:S01]  /*0e20*/  SEL R24, RZ, 0x1, P0 ;  /* 0x00000001ff187807 */ /* 0x000fe20000000000 */
[----:B0-----:R-:W0:Y:S02]  /*0e30*/  MUFU.RCP R7, R7 ;  /* 0x0000000700077308 */ /* 0x001e240000001000 */
[----:B0-----:R-:W-:-:S06]  /*0e40*/  IADD3 R4, PT, PT, R7, 0xffffffe, RZ ;  /* 0x0ffffffe07047810 */ /* 0x001fcc0007ffe0ff */
[----:B------:R0:W2:Y:S02]  /*0e50*/  F2I.FTZ.U32.TRUNC.NTZ R5, R4 ;  /* 0x0000000400057305 */ /* 0x0000a4000021f000 */
[----:B0-----:R-:W-:Y:S01]  /*0e60*/  HFMA2 R4, -RZ, RZ, 0, 0 ;  /* 0x00000000ff047431 */ /* 0x001fe200000001ff */
[----:B--2---:R-:W-:-:S05]  /*0e70*/  IADD3 R15, PT, PT, RZ, -R5, RZ ;  /* 0x80000005ff0f7210 */ /* 0x004fca0007ffe0ff */
[----:B------:R-:W-:-:S04]  /*0e80*/  IMAD R15, R15, R2, RZ ;  /* 0x000000020f0f7224 */ /* 0x000fc800078e02ff */
[----:B------:R-:W-:Y:S01]  /*0e90*/  IMAD.HI.U32 R16, R5, R15, R4 ;  /* 0x0000000f05107227 */ /* 0x000fe200078e0004 */
[----:B------:R-:W-:Y:S02]  /*0ea0*/  IADD3 R5, PT, PT, R6, -R23, -R24 ;  /* 0x8000001706057210 */ /* 0x000fe40007ffe818 */
[----:B------:R-:W-:-:S03]  /*0eb0*/  MOV R15, R3 ;  /* 0x00000003000f7202 */ /* 0x000fc60000000f00 */
        /* <DEDUP_REMOVED lines=8> */
[----:B------:R-:W-:-:S05]  /*0f40*/  @!P2 LOP3.LUT R7, RZ, R2, RZ, 0x33, !PT ;  /* 0x00000002ff07a212 */ /* 0x000fca00078e33ff */
[----:B------:R-:W-:-:S05]  /*0f50*/  IMAD.IADD R24, R24, 0x1, R7 ;  /* 0x0000000118187824 */ /* 0x000fca00078e0207 */
[----:B------:R-:W-:-:S04]  /*0f60*/  LOP3.LUT R4, R24, 0x1, RZ, 0xc0, !PT ;  /* 0x0000000118047812 */ /* 0x000fc800078ec0ff */
[----:B------:R-:W-:-:S13]  /*0f70*/  ISETP.NE.U32.AND P0, PT, R4, 0x1, PT ;  /* 0x000000010400780c */ /* 0x000fda0003f05070 */
        /* <DEDUP_REMOVED lines=8> */
[----:B-1----:R-:W1:Y:S03]  /*1000*/  LDS.128 R16, [R12] ;  /* 0x000000000c107984 */ /* 0x002e660000000c00 */
[----:B0-----:R-:W-:-:S06]  /*1010*/  IMAD.WIDE.U32 R4, R7, 0x10, R4 ;  /* 0x0000001007047825 */ /* 0x001fcc00078e0004 */
[----:B------:R-:W1:Y:S02]  /*1020*/  LDG.E.128.CONSTANT R4, desc[UR8][R4.64] ;  /* 0x0000000804047981 */ /* 0x000e64000c1e9d00 */
[----:B-1----:R-:W-:-:S04]  /*1030*/  FFMA R16, R4, R16, RZ ;  /* 0x0000001004107223 */ /* 0x002fc800000000ff */
[----:B------:R-:W-:-:S04]  /*1040*/  FFMA R17, R5, R17, R16 ;  /* 0x0000001105117223 */ /* 0x000fc80000000010 */
[----:B------:R-:W-:-:S04]  /*1050*/  FFMA R6, R6, R18, R17 ;  /* 0x0000001206067223 */ /* 0x000fc80000000011 */
[----:B------:R-:W-:-:S07]  /*1060*/  FFMA R19, R7, R19, R6 ;  /* 0x0000001307137223 */ /* 0x000fce0000000006 */
.L_x_99:
[----:B------:R-:W-:Y:S05]  /*1070*/  BSYNC.RECONVERGENT B1 ;  /* 0x0000000000017941 */ /* 0x000fea0003800200 */
.L_x_98:
        /* <DEDUP_REMOVED lines=10> */
[----:B------:R0:W2:Y:S02]  /*1120*/  SHFL.DOWN PT, R22, R7, 0x1, 0x1f ;  /* 0x08201f0007167f89 */ /* 0x0000a400000e0000 */
.L_x_140:
[----:B0-2---:R-:W-:Y:S01]  /*1130*/  FADD R7, R7, R22 ;  /* 0x0000001607077221 */ /* 0x005fe20000000000 */
[----:B------:R-:W-:Y:S01]  /*1140*/  IMAD.MOV.U32 R15, RZ, RZ, R23 ;  /* 0x000000ffff0f7224 */ /* 0x000fe200078e0017 */
[----:B------:R-:W-:Y:S06]  /*1150*/  @P2 BRA `(.L_x_97) ;  /* 0x0000000000302947 */ /* 0x000fec0003800000 */
[----:B------:R-:W0:Y:S02]  /*1160*/  LDC.64 R4, c[0x0][0x3a0] ;  /* 0x0000e800ff047b82 */ /* 0x000e240000000a00 */
[----:B0-----:R-:W-:-:S06]  /*1170*/  IMAD.WIDE.U32 R4, R3, 0x4, R4 ;  /* 0x0000000403047825 */ /* 0x001fcc00078e0004 */
[----:B------:R-:W2:Y:S02]  /*1180*/  LDG.E.CONSTANT R4, desc[UR8][R4.64] ;  /* 0x0000000804047981 */ /* 0x000ea4000c1e9900 */
[----:B--2---:R-:W-:Y:S01]  /*1190*/  FADD R17, R7, R4 ;  /* 0x0000000407117221 */ /* 0x004fe20000000000 */
[----:B------:R-:W-:-:S04]  /*11a0*/  IADD3 R7, PT, PT, R21, 0x5e0, RZ ;  /* 0x000005e015077810 */ /* 0x000fc80007ffe0ff */
[----:B------:R-:W-:Y:S02]  /*11b0*/  FSETP.GE.AND P0, PT, R17, RZ, PT ;  /* 0x000000ff1100720b */ /* 0x000fe40003f06000 */
[----:B------:R-:W-:-:S04]  /*11c0*/  LEA R6, R20, R7, 0x18 ;  /* 0x0000000714067211 */ /* 0x000fc800078ec0ff */
[----:B------:R-:W-:-:S07]  /*11d0*/  LEA R6, R3, R6, 0x2 ;  /* 0x0000000603067211 */ /* 0x000fce00078e10ff */
[----:B------:R0:W-:Y:S01]  /*11e0*/  @P0 STS [R6], R17 ;  /* 0x0000001106000388 */ /* 0x0001e20000000800 */
[----:B------:R-:W-:Y:S01]  /*11f0*/  @P0 IMAD.MOV.U32 R15, RZ, RZ, R23 ;  /* 0x000000ffff0f0224 */ /* 0x000fe200078e0017 */
[----:B------:R-:W-:Y:S02]  /*1200*/  @!P0 MOV R15, R23 ;  /* 0x00000017000f8202 */ /* 0x000fe40000000f00 */
[----:B------:R0:W-:Y:S05]  /*1210*/  @!P0 STS [R6], RZ ;  /* 0x000000ff06008388 */ /* 0x0001ea0000000800 */
.L_x_97:
[----:B------:R-:W-:Y:S05]  /*1220*/  BSYNC B0 ;  /* 0x0000000000007941 */ /* 0x000fea0003800000 */
.L_x_96:
[----:B------:R-:W-:-:S13]  /*1230*/  ISETP.NE.AND P0, PT, R24, RZ, PT ;  /* 0x000000ff1800720c */ /* 0x000fda0003f05270 */
[----:B------:R-:W-:Y:S05]  /*1240*/  @!P0 BRA `(.L_x_95) ;  /* 0x0000000400448947 */ /* 0x000fea0003800000 */
[----:B------:R-:W-:Y:S01]  /*1250*/  IADD3 R5, PT, PT, R21, 0x5e0, RZ ;  /* 0x000005e015057810 */ /* 0x000fe20007ffe0ff */
[C---:B------:R-:W-:Y:S01]  /*1260*/  IMAD.IADD R21, R15.reuse, 0x1, R2 ;  /* 0x000000010f157824 */ /* 0x040fe200078e0202 */
[----:B------:R-:W-:Y:S01]  /*1270*/  ISETP.GT.U32.AND P0, PT, R14, 0x1d, PT ;  /* 0x0000001d0e00780c */ /* 0x000fe20003f04070 */
[----:B------:R-:W-:Y:S01]  /*1280*/  IMAD.MOV.U32 R27, RZ, RZ, R15 ;  /* 0x000000ffff1b7224 */ /* 0x000fe200078e000f */
[----:B------:R-:W-:Y:S01]  /*1290*/  LEA R20, R20, R5, 0x18 ;  /* 0x0000000514147211 */ /* 0x000fe200078ec0ff */
[--C-:B------:R-:W-:Y:S01]  /*12a0*/  IMAD R29, R15, 0x1e, R14.reuse ;  /* 0x0000001e0f1d7824 */ /* 0x100fe200078e020e */
[-C--:B------:R-:W-:Y:S01]  /*12b0*/  MOV R23, R15.reuse ;  /* 0x0000000f00177202 */ /* 0x080fe20000000f00 */
[----:B------:R-:W-:Y:S01]  /*12c0*/  IMAD R31, R21, 0x1e, R14 ;  /* 0x0000001e151f7824 */ /* 0x000fe200078e020e */
[----:B------:R-:W-:-:S07]  /*12d0*/  MOV R25, R15 ;  /* 0x0000000f00197202 */ /* 0x000fce0000000f00 */
.L_x_109:
[----:B------:R-:W-:Y:S01]  /*12e0*/  @!P0 IMAD.WIDE.U32 R4, R29, 0x10, R8 ;  /* 0x000000101d048825 */ /* 0x000fe200078e0008 */
[----:B01----:R-:W0:Y:S05]  /*12f0*/  @!P0 LDS.128 R16, [R12] ;  /* 0x000000000c108984 */ /* 0x003e2a0000000c00 */
[----:B------:R-:W0:Y:S01]  /*1300*/  @!P0 LDG.E.128.CONSTANT R4, desc[UR8][R4.64] ;  /* 0x0000000804048981 */ /* 0x000e22000c1e9d00 */
[----:B------:R-:W-:Y:S01]  /*1310*/  HFMA2 R24, -RZ, RZ, 0, 0 ;  /* 0x00000000ff187431 */ /* 0x000fe200000001ff */
[----:B------:R-:W-:Y:S01]  /*1320*/  UMOV UR4, 0xffffffff ;  /* 0xffffffff00047882 */ /* 0x000fe20000000000 */
[----:B------:R-:W-:Y:S01]  /*1330*/  ISETP.NE.AND P2, PT, R14, RZ, PT ;  /* 0x000000ff0e00720c */ /* 0x000fe20003f45270 */
[----:B0-----:R-:W-:-:S04]  /*1340*/  @!P0 FFMA R16, R4, R16, RZ ;  /* 0x0000001004108223 */ /* 0x001fc800000000ff */
[----:B------:R-:W-:-:S04]  /*1350*/  @!P0 FFMA R17, R5, R17, R16 ;  /* 0x0000001105118223 */ /* 0x000fc80000000010 */
        /* <DEDUP_REMOVED lines=12> */
.L_x_147:
[----:B------:R-:W-:Y:S01]  /*1420*/  BSSY.RECONVERGENT B0, `(.L_x_102) ;  /* 0x000000d000007945 */ /* 0x000fe20003800200 */
[----:B------:R-:W-:Y:S01]  /*1430*/  HFMA2 R19, -RZ, RZ, 0, 0 ;  /* 0x00000000ff137431 */ /* 0x000fe200000001ff */
[----:B------:R-:W-:Y:S01]  /*1440*/  ISETP.GT.U32.AND P0, PT, R14, 0x1d, PT ;  /* 0x0000001d0e00780c */ /* 0x000fe20003f04070 */
[----:B-1----:R-:W-:Y:S01]  /*1450*/  FADD R7, R6, R22 ;  /* 0x0000001606077221 */ /* 0x002fe20000000000 */
[----:B------:R-:W-:Y:S11]  /*1460*/  @P2 BRA `(.L_x_103) ;  /* 0x0000000000202947 */ /* 0x000ff60003800000 */
[----:B------:R-:W-:-:S06]  /*1470*/  IMAD.WIDE.U32 R4, R27, 0x4, R10 ;  /* 0x000000041b047825 */ /* 0x000fcc00078e000a */
[----:B------:R-:W2:Y:S02]  /*1480*/  LDG.E.CONSTANT R4, desc[UR8][R4.64] ;  /* 0x0000000804047981 */ /* 0x000ea4000c1e9900 */
[----:B--2---:R-:W-:-:S05]  /*1490*/  FADD R17, R7, R4 ;  /* 0x0000000407117221 */ /* 0x004fca0000000000 */
[----:B------:R-:W-:-:S13]  /*14a0*/  FSETP.GE.AND P1, PT, R17, RZ, PT ;  /* 0x000000ff1100720b */ /* 0x000fda0003f26000 */
[----:B0-----:R-:W-:Y:S01]  /*14b0*/  @P1 IMAD R6, R25, 0x4, R20 ;  /* 0x0000000419061824 */ /* 0x001fe200078e0214 */
[----:B------:R-:W-:-:S04]  /*14c0*/  @!P1 LEA R7, R23, R20, 0x2 ;  /* 0x0000001417079211 */ /* 0x000fc800078e10ff */
[----:B------:R1:W-:Y:S04]  /*14d0*/  @P1 STS [R6], R17 ;  /* 0x0000001106001388 */ /* 0x0003e80000000800 */
[----:B------:R1:W-:Y:S02]  /*14e0*/  @!P1 STS [R7], RZ ;  /* 0x000000ff07009388 */ /* 0x0003e40000000800 */
.L_x_103:
[----:B------:R-:W-:Y:S05]  /*14f0*/  BSYNC.RECONVERGENT B0 ;  /* 0x0000000000007941 */ /* 0x000fea0003800200 */
.L_x_102:
[----:B------:R-:W-:Y:S04]  /*1500*/  BSSY.RECONVERGENT B0, `(.L_x_104) ;  /* 0x0000009000007945 */ /* 0x000fe80003800200 */
[----:B------:R-:W-:Y:S05]  /*1510*/  @P0 BRA `(.L_x_105) ;  /* 0x00000000001c0947 */ /* 0x000fea0003800000 */
[----:B------:R-:W-:Y:S01]  /*1520*/  IMAD.WIDE.U32 R4, R31, 0x10, R8 ;  /* 0x000000101f047825 */ /* 0x000fe200078e0008 */
[----:B-1----:R-:W1:Y:S05]  /*1530*/  LDS.128 R16, [R12] ;  /* 0x000000000c107984 */ /* 0x002e6a0000000c00 */
[----:B0-----:R-:W1:Y:S02]  /*1540*/  LDG.E.128.CONSTANT R4, desc[UR8][R4.64] ;  /* 0x0000000804047981 */ /* 0x001e64000c1e9d00 */
[----:B-1----:R-:W-:-:S04]  /*1550*/  FFMA R16, R4, R16, RZ ;  /* 0x0000001004107223 */ /* 0x002fc800000000ff */
[----:B------:R-:W-:-:S04]  /*1560*/  FFMA R17, R5, R17, R16 ;  /* 0x0000001105117223 */ /* 0x000fc80000000010 */
[----:B------:R-:W-:-:S04]  /*1570*/  FFMA R6, R6, R18, R17 ;  /* 0x0000001206067223 */ /* 0x000fc80000000011 */
[----:B------:R-:W-:-:S07]  /*1580*/  FFMA R19, R7, R19, R6 ;  /* 0x0000001307137223 */ /* 0x000fce0000000006 */
.L_x_105:
[----:B------:R-:W-:Y:S05]  /*1590*/  BSYNC.RECONVERGENT B0 ;  /* 0x0000000000007941 */ /* 0x000fea0003800200 */
.L_x_104:
[----:B------:R-:W-:-:S03]  /*15a0*/  UMOV UR4, 0xffffffff ;  /* 0xffffffff00047882 */ /* 0x000fc60000000000 */
[----:B------:R-:W-:Y:S05]  /*15b0*/  BRA.DIV UR4, `(.L_x_106) ;  /* 0x0000001204a47947 */ /* 0x000fea000b800000 */
[----:B------:R-:W2:Y:S02]  /*15c0*/  SHFL.DOWN PT, R22, R19, 0x10, 0x1f ;  /* 0x0a001f0013167f89 */ /* 0x000ea400000e0000 */
[----:B--2---:R-:W-:-:S05]  /*15d0*/  FADD R19, R22, R19 ;  /* 0x0000001316137221 */ /* 0x004fca0000000000 */
[----:B------:R-:W2:Y:S02]  /*15e0*/  SHFL.DOWN PT, R22, R19, 0x8, 0x1f ;  /* 0x09001f0013167f89 */ /* 0x000ea400000e0000 */
[----:B--2---:R-:W-:-:S05]  /*15f0*/  FADD R4, R19, R22 ;  /* 0x0000001613047221 */ /* 0x004fca0000000000 */
[----:B------:R-:W2:Y:S02]  /*1600*/  SHFL.DOWN PT, R22, R4, 0x4, 0x1f ;  /* 0x08801f0004167f89 */ /* 0x000ea400000e0000 */
[----:B--2---:R-:W-:-:S05]  /*1610*/  FADD R5, R4, R22 ;  /* 0x0000001604057221 */ /* 0x004fca0000000000 */
[----:B------:R-:W0:Y:S02]  /*1620*/  SHFL.DOWN PT, R22, R5, 0x2, 0x1f ;  /* 0x08401f0005167f89 */ /* 0x000e2400000e0000 */
[----:B01----:R-:W-:-:S05]  /*1630*/  FADD R6, R5, R22 ;  /* 0x0000001605067221 */ /* 0x003fca0000000000 */
[----:B------:R0:W1:Y:S02]  /*1640*/  SHFL.DOWN PT, R22, R6, 0x1, 0x1f ;  /* 0x08201f0006167f89 */ /* 0x00006400000e0000 */
.L_x_154:
[----:B------:R-:W-:Y:S01]  /*1650*/  BSSY.RECONVERGENT B0, `(.L_x_107) ;  /* 0x000000a000007945 */ /* 0x000fe20003800200 */
[----:B-1----:R-:W-:-:S03]  /*1660*/  FADD R7, R6, R22 ;  /* 0x0000001606077221 */ /* 0x002fc60000000000 */
[----:B------:R-:W-:Y:S05]  /*1670*/  @P2 BRA `(.L_x_108) ;  /* 0x00000000001c2947 */ /* 0x000fea0003800000 */
[----:B------:R-:W-:-:S06]  /*1680*/  IMAD.WIDE.U32 R4, R21, 0x4, R10 ;  /* 0x0000000415047825 */ /* 0x000fcc00078e000a */
[----:B------:R-:W2:Y:S01]  /*1690*/  LDG.E.CONSTANT R4, desc[UR8][R4.64] ;  /* 0x0000000804047981 */ /* 0x000ea2000c1e9900 */
[----:B0-----:R-:W-:Y:S01]  /*16a0*/  LEA R6, R21, R20, 0x2 ;  /* 0x0000001415067211 */ /* 0x001fe200078e10ff */
[----:B--2---:R-:W-:-:S05]  /*16b0*/  FADD R7, R7, R4 ;  /* 0x0000000407077221 */ /* 0x004fca0000000000 */
[----:B------:R-:W-:-:S13]  /*16c0*/  FSETP.GE.AND P1, PT, R7, RZ, PT ;  /* 0x000000ff0700720b */ /* 0x000fda0003f26000 */
[----:B------:R1:W-:Y:S04]  /*16d0*/  @P1 STS [R6], R7 ;  /* 0x0000000706001388 */ /* 0x0003e80000000800 */
[----:B------:R1:W-:Y:S02]  /*16e0*/  @!P1 STS [R6], RZ ;  /* 0x000000ff06009388 */ /* 0x0003e40000000800 */
.L_x_108:
[----:B------:R-:W-:Y:S05]  /*16f0*/  BSYNC.RECONVERGENT B0 ;  /* 0x0000000000007941 */ /* 0x000fea0003800200 */
.L_x_107:
[C---:B------:R-:W-:Y:S01]  /*1700*/  IADD3 R15, PT, PT, R2.reuse, R15, R2 ;  /* 0x0000000f020f7210 */ /* 0x040fe20007ffe002 */
[C---:B------:R-:W-:Y:S02]  /*1710*/  IMAD R20, R2.reuse, 0x8, R20 ;  /* 0x0000000802147824 */ /* 0x040fe400078e0214 */
[----:B------:R-:W-:Y:S01]  /*1720*/  IMAD.WIDE.U32 R10, R2, 0x8, R10 ;  /* 0x00000008020a7825 */ /* 0x000fe200078e000a */
[----:B------:R-:W-:-:S03]  /*1730*/  ISETP.GE.U32.AND P1, PT, R15, 0x54, PT ;  /* 0x000000540f00780c */ /* 0x000fc60003f26070 */
[----:B------:R-:W-:-:S10]  /*1740*/  IMAD.WIDE.U32 R8, R2, 0x3c0, R8 ;  /* 0x000003c002087825 */ /* 0x000fd400078e0008 */
[----:B------:R-:W-:Y:S05]  /*1750*/  @!P1 BRA `(.L_x_109) ;  /* 0xfffffff800e09947 */ /* 0x000fea000383ffff */
.L_x_95:
[----:B------:R-:W-:Y:S01]  /*1760*/  ISETP.GT.U32.AND P0, PT, R0, 0x53, PT ;  /* 0x000000530000780c */ /* 0x000fe20003f04070 */
[----:B------:R-:W-:Y:S05]  /*1770*/  WARPSYNC.ALL ;  /* 0x0000000000007948 */ /* 0x000fea0003800000 */
[----:B------:R-:W-:Y:S07]  /*1780*/  BAR.SYNC.DEFER_BLOCKING 0x0 ;  /* 0x0000000000007b1d */ /* 0x000fee0000010000 */
[----:B------:R-:W-:Y:S01]  /*1790*/  @!P0 MOV R4, 0x400 ;  /* 0x0000040000048802 */ /* 0x000fe20000000f00 */
[----:B------:R-:W2:Y:S03]  /*17a0*/  @!P0 S2R R5, SR_CgaCtaId ;  /* 0x0000000000058919 */ /* 0x000ea60000008800 */
[----:B------:R-:W-:-:S04]  /*17b0*/  @!P0 IADD3 R4, PT, PT, R4, 0x5e0, RZ ;  /* 0x000005e004048810 */ /* 0x000fc80007ffe0ff */
[----:B--2---:R-:W-:-:S04]  /*17c0*/  @!P0 LEA R5, R5, R4, 0x18 ;  /* 0x0000000405058211 */ /* 0x004fc800078ec0ff */
[----:B------:R-:W-:-:S06]  /*17d0*/  @!P0 LEA R4, R0, R5, 0x2 ;  /* 0x0000000500048211 */ /* 0x000fcc00078e10ff */
[----:B------:R-:W2:Y:S04]  /*17e0*/  @!P0 LDS R4, [R4] ;  /* 0x0000000004048984 */ /* 0x000ea80000000800 */
[----:B--2---:R2:W-:Y:S01]  /*17f0*/  @!P0 STS [R13], R4 ;  /* 0x000000040d008388 */ /* 0x0045e20000000800 */
[----:B------:R-:W-:Y:S01]  /*1800*/  BAR.SYNC.DEFER_BLOCKING 0x0 ;  /* 0x0000000000007b1d */ /* 0x000fe20000010000 */
[----:B------:R-:W-:-:S13]  /*1810*/  ISETP.GT.U32.AND P0, PT, R3, 0x9, PT ;  /* 0x000000090300780c */ /* 0x000fda0003f04070 */
[----:B--2---:R-:W-:Y:S05]  /*1820*/  @P0 BRA `(.L_x_110) ;  /* 0x0000000000c80947 */ /* 0x004fea0003800000 */
[----:B------:R-:W2:Y:S01]  /*1830*/  S2UR UR5, SR_CgaCtaId ;  /* 0x00000000000579c3 */ /* 0x000ea20000008800 */
[----:B------:R-:W-:Y:S01]  /*1840*/  UMOV UR4, 0x400 ;  /* 0x0000040000047882 */ /* 0x000fe20000000000 */
[C---:B------:R-:W-:Y:S01]  /*1850*/  IMAD R5, R3.reuse, 0x15, R14 ;  /* 0x0000001503057824 */ /* 0x040fe200078e020e */
[----:B------:R-:W-:Y:S01]  /*1860*/  UIADD3 UR4, UPT, UPT, UR4, 0x730, URZ ;  /* 0x0000073004047890 */ /* 0x000fe2000fffe0ff */
[----:B------:R-:W-:-:S04]  /*1870*/  IMAD.WIDE.U32 R20, R3, 0x4, RZ ;  /* 0x0000000403147825 */ /* 0x000fc800078e00ff */
[----:B------:R-:W3:Y:S01]  /*1880*/  LDC.64 R24, c[0x0][0x3a8] ;  /* 0x0000ea00ff187b82 */ /* 0x000ee20000000a00 */
[----:B--2---:R-:W-:-:S06]  /*1890*/  ULEA UR4, UR5, UR4, 0x18 ;  /* 0x0000000405047291 */ /* 0x004fcc000f8ec0ff */
[----:B------:R-:W-:Y:S01]  /*18a0*/  LEA R13, R3, UR4, 0x2 ;  /* 0x00000004030d7c11 */ /* 0x000fe2000f8e10ff */
[----:B---3--:R-:W-:-:S07]  /*18b0*/  IMAD.WIDE.U32 R24, R5, 0x10, R24 ;  /* 0x0000001005187825 */ /* 0x008fce00078e0018 */
.L_x_114:
[----:B------:R-:W-:-:S13]  /*18c0*/  ISETP.GT.U32.AND P1, PT, R14, 0x14, PT ;  /* 0x000000140e00780c */ /* 0x000fda0003f24070 */
[----:B01----:R-:W2:Y:S01]  /*18d0*/  @!P1 LDG.E.128.CONSTANT R4, desc[UR8][R24.64] ;  /* 0x0000000818049981 */ /* 0x003ea2000c1e9d00 */
[----:B------:R-:W-:Y:S01]  /*18e0*/  UMOV UR4, 0xffffffff ;  /* 0xffffffff00047882 */ /* 0x000fe20000000000 */
[----:B------:R-:W-:Y:S01]  /*18f0*/  IMAD.MOV.U32 R19, RZ, RZ, RZ ;  /* 0x000000ffff137224 */ /* 0x000fe200078e00ff */
[----:B------:R-:W-:Y:S01]  /*1900*/  ISETP.NE.AND P0, PT, R14, RZ, PT ;  /* 0x000000ff0e00720c */ /* 0x000fe20003f05270 */
[----:B------:R-:W2:Y:S02]  /*1910*/  @!P1 LDS.128 R8, [R12] ;  /* 0x000000000c089984 */ /* 0x000ea40000000c00 */
[----:B--2---:R-:W-:-:S04]  /*1920*/  @!P1 FFMA R4, R4, R8, RZ ;  /* 0x0000000804049223 */ /* 0x004fc800000000ff */
        /* <DEDUP_REMOVED lines=13> */
.L_x_161:
[----:B------:R-:W-:Y:S01]  /*1a00*/  BSSY.RECONVERGENT B0, `(.L_x_112) ;  /* 0x000000e000007945 */ /* 0x000fe20003800200 */
[----:B-1----:R-:W-:-:S03]  /*1a10*/  FADD R7, R6, R22 ;  /* 0x0000001606077221 */ /* 0x002fc60000000000 */
[----:B------:R-:W-:Y:S05]  /*1a20*/  @P0 BRA `(.L_x_113) ;  /* 0x00000000002c0947 */ /* 0x000fea0003800000 */
[----:B------:R-:W-:-:S04]  /*1a30*/  IADD3 R4, P0, PT, R20, UR6, RZ ;  /* 0x0000000614047c10 */ /* 0x000fc8000ff1e0ff */
[----:B------:R-:W-:-:S05]  /*1a40*/  IADD3.X R5, PT, PT, R21, UR7, RZ, P0, !PT ;  /* 0x0000000715057c10 */ /* 0x000fca00087fe4ff */
[----:B------:R-:W2:Y:S01]  /*1a50*/  LDG.E.CONSTANT R4, desc[UR8][R4.64] ;  /* 0x0000000804047981 */ /* 0x000ea2000c1e9900 */
[----:B0-----:R-:W-:Y:S01]  /*1a60*/  IADD3 R6, P1, PT, R20, UR10, RZ ;  /* 0x0000000a14067c10 */ /* 0x001fe2000ff3e0ff */
[----:B--2---:R-:W-:-:S03]  /*1a70*/  FADD R8, R7, R4 ;  /* 0x0000000407087221 */ /* 0x004fc60000000000 */
[----:B------:R-:W-:Y:S02]  /*1a80*/  IADD3.X R7, PT, PT, R21, UR11, RZ, P1, !PT ;  /* 0x0000000b15077c10 */ /* 0x000fe40008ffe4ff */
[----:B------:R-:W-:-:S13]  /*1a90*/  FSETP.GE.AND P0, PT, R8, RZ, PT ;  /* 0x000000ff0800720b */ /* 0x000fda0003f06000 */
[----:B------:R1:W-:Y:S04]  /*1aa0*/  @P0 STS [R13], R8 ;  /* 0x000000080d000388 */ /* 0x0003e80000000800 */
[----:B------:R1:W-:Y:S04]  /*1ab0*/  @P0 STG.E desc[UR8][R6.64], R8 ;  /* 0x0000000806000986 */ /* 0x0003e8000c101908 */
[----:B------:R1:W-:Y:S04]  /*1ac0*/  @!P0 STG.E desc[UR8][R6.64], RZ ;  /* 0x000000ff06008986 */ /* 0x0003e8000c101908 */
[----:B------:R1:W-:Y:S02]  /*1ad0*/  @!P0 STS [R13], RZ ;  /* 0x000000ff0d008388 */ /* 0x0003e40000000800 */
.L_x_113:
[----:B------:R-:W-:Y:S05]  /*1ae0*/  BSYNC.RECONVERGENT B0 ;  /* 0x0000000000007941 */ /* 0x000fea0003800200 */
.L_x_112:
[C---:B------:R-:W-:Y:S01]  /*1af0*/  IADD3 R3, PT, PT, R2.reuse, R3, RZ ;  /* 0x0000000302037210 */ /* 0x040fe20007ffe0ff */
[C---:B------:R-:W-:Y:S01]  /*1b00*/  IMAD.WIDE.U32 R24, R2.reuse, 0x150, R24 ;  /* 0x0000015002187825 */ /* 0x040fe200078e0018 */
[C---:B-1----:R-:W-:Y:S02]  /*1b10*/  LEA R13, R2.reuse, R13, 0x2 ;  /* 0x0000000d020d7211 */ /* 0x042fe400078e10ff */
[----:B------:R-:W-:Y:S01]  /*1b20*/  ISETP.GE.U32.AND P0, PT, R3, 0xa, PT ;  /* 0x0000000a0300780c */ /* 0x000fe20003f06070 */
[----:B------:R-:W-:-:S12]  /*1b30*/  IMAD.WIDE.U32 R20, R2, 0x4, R20 ;  /* 0x0000000402147825 */ /* 0x000fd800078e0014 */
[----:B------:R-:W-:Y:S05]  /*1b40*/  @!P0 BRA `(.L_x_114) ;  /* 0xfffffffc005c8947 */ /* 0x000fea000383ffff */
.L_x_110:
[----:B------:R-:W-:Y:S05]  /*1b50*/  WARPSYNC.ALL ;  /* 0x0000000000007948 */ /* 0x000fea0003800000 */
[----:B------:R-:W-:Y:S01]  /*1b60*/  BAR.SYNC.DEFER_BLOCKING 0x0 ;  /* 0x0000000000007b1d */ /* 0x000fe20000010000 */
[----:B------:R-:W-:-:S13]  /*1b70*/  ISETP.NE.AND P0, PT, R0, RZ, PT ;  /* 0x000000ff0000720c */ /* 0x000fda0003f05270 */
[----:B------:R-:W-:Y:S05]  /*1b80*/  @P0 EXIT ;  /* 0x000000000000094d */ /* 0x000fea0003800000 */
[----:B------:R-:W2:Y:S01]  /*1b90*/  S2UR UR5, SR_CgaCtaId ;  /* 0x00000000000579c3 */ /* 0x000ea20000008800 */
[----:B------:R-:W-:Y:S02]  /*1ba0*/  UMOV UR4, 0x400 ;  /* 0x0000040000047882 */ /* 0x000fe40000000000 */
[----:B--2---:R-:W-:-:S09]  /*1bb0*/  ULEA UR4, UR5, UR4, 0x18 ;  /* 0x0000000405047291 */ /* 0x004fd2000f8ec0ff */
[----:B------:R-:W2:Y:S04]  /*1bc0*/  LDS.128 R8, [UR4+0x730] ;  /* 0x00073004ff087984 */ /* 0x000ea80008000c00 */
[----:B01----:R-:W0:Y:S01]  /*1bd0*/  LDS.128 R4, [UR4+0x740] ;  /* 0x00074004ff047984 */ /* 0x003e220008000c00 */
[----:B--2---:R-:W-:-:S04]  /*1be0*/  FMNMX R8, RZ, R8, !PT ;  /* 0x00000008ff087209 */ /* 0x004fc80007800000 */
[----:B------:R-:W-:-:S04]  /*1bf0*/  FSETP.GEU.AND P0, PT, R8, R9, PT ;  /* 0x000000090800720b */ /* 0x000fc80003f0e000 */
[----:B------:R-:W-:Y:S02]  /*1c00*/  FSEL R3, R9, R8, !P0 ;  /* 0x0000000809037208 */ /* 0x000fe40004000000 */
[----:B------:R-:W-:Y:S02]  /*1c10*/  FSET.BF.LT.AND R8, R8, R9, PT ;  /* 0x000000090808720a */ /* 0x000fe40003801000 */
[----:B------:R-:W-:Y:S01]  /*1c20*/  FSETP.GEU.AND P3, PT, R3, R10, PT ;  /* 0x0000000a0300720b */ /* 0x000fe20003f6e000 */
[----:B------:R-:W1:Y:S03]  /*1c30*/  LDC R9, c[0x0][0x3c8] ;  /* 0x0000f200ff097b82 */ /* 0x000e660000000800 */
[----:B------:R-:W-:Y:S02]  /*1c40*/  FSEL R10, R10, R3, !P3 ;  /* 0x000000030a0a7208 */ /* 0x000fe40005800000 */
[----:B------:R-:W2:Y:S01]  /*1c50*/  LDS.64 R2, [UR4+0x750] ;  /* 0x00075004ff027984 */ /* 0x000ea20008000a00 */
[----:B------:R-:W-:-:S02]  /*1c60*/  FSEL R8, R8, 2, P3 ;  /* 0x4000000008087808 */ /* 0x000fc40001800000 */
[----:B------:R-:W-:-:S04]  /*1c70*/  FSETP.GEU.AND P4, PT, R10, R11, PT ;  /* 0x0000000b0a00720b */ /* 0x000fc80003f8e000 */
[----:B------:R-:W-:Y:S02]  /*1c80*/  FSEL R11, R11, R10, !P4 ;  /* 0x0000000a0b0b7208 */ /* 0x000fe40006000000 */
[----:B------:R-:W-:Y:S02]  /*1c90*/  FSEL R8, R8, 3, P4 ;  /* 0x4040000008087808 */ /* 0x000fe40002000000 */
[----:B0-----:R-:W-:-:S04]  /*1ca0*/  FSETP.GEU.AND P2, PT, R11, R4, PT ;  /* 0x000000040b00720b */ /* 0x001fc80003f4e000 */
[----:B------:R-:W-:Y:S02]  /*1cb0*/  FSEL R4, R4, R11, !P2 ;  /* 0x0000000b04047208 */ /* 0x000fe40005000000 */
[----:B------:R-:W-:Y:S02]  /*1cc0*/  FSEL R8, R8, 4, P2 ;  /* 0x4080000008087808 */ /* 0x000fe40001000000 */
[----:B------:R-:W-:-:S04]  /*1cd0*/  FSETP.GEU.AND P1, PT, R4, R5, PT ;  /* 0x000000050400720b */ /* 0x000fc80003f2e000 */
[----:B------:R-:W-:Y:S02]  /*1ce0*/  FSEL R5, R5, R4, !P1 ;  /* 0x0000000405057208 */ /* 0x000fe40004800000 */
[----:B------:R-:W-:Y:S02]  /*1cf0*/  FSEL R8, R8, 5, P1 ;  /* 0x40a0000008087808 */ /* 0x000fe40000800000 */
[----:B------:R-:W-:-:S04]  /*1d00*/  FSETP.GEU.AND P0, PT, R5, R6, PT ;  /* 0x000000060500720b */ /* 0x000fc80003f0e000 */
[----:B------:R-:W-:Y:S02]  /*1d10*/  FSEL R6, R6, R5, !P0 ;  /* 0x0000000506067208 */ /* 0x000fe40004000000 */
[----:B------:R-:W1:Y:S01]  /*1d20*/  LDC.64 R4, c[0x0][0x3c0] ;  /* 0x0000f000ff047b82 */ /* 0x000e620000000a00 */
[----:B------:R-:W-:Y:S02]  /*1d30*/  FSEL R8, R8, 6, P0 ;  /* 0x40c0000008087808 */ /* 0x000fe40000000000 */
[----:B------:R-:W-:-:S04]  /*1d40*/  FSETP.GEU.AND P3, PT, R6, R7, PT ;  /* 0x000000070600720b */ /* 0x000fc80003f6e000 */
[----:B------:R-:W-:Y:S02]  /*1d50*/  FSEL R7, R7, R6, !P3 ;  /* 0x0000000607077208 */ /* 0x000fe40005800000 */
[----:B------:R-:W-:Y:S02]  /*1d60*/  FSEL R8, R8, 7, P3 ;  /* 0x40e0000008087808 */ /* 0x000fe40001800000 */
[----:B--2---:R-:W-:-:S04]  /*1d70*/  FSETP.GEU.AND P1, PT, R7, R2, PT ;  /* 0x000000020700720b */ /* 0x004fc80003f2e000 */
[----:B------:R-:W-:Y:S02]  /*1d80*/  FSEL R2, R2, R7, !P1 ;  /* 0x0000000702027208 */ /* 0x000fe40004800000 */
[----:B------:R-:W-:Y:S02]  /*1d90*/  FSEL R8, R8, 8, P1 ;  /* 0x4100000008087808 */ /* 0x000fe40000800000 */
[----:B------:R-:W-:Y:S01]  /*1da0*/  FSETP.GEU.AND P0, PT, R2, R3, PT ;  /* 0x000000030200720b */ /* 0x000fe20003f0e000 */
[----:B-1----:R-:W-:-:S03]  /*1db0*/  IMAD.WIDE R2, R9, 0x4, R4 ;  /* 0x0000000409027825 */ /* 0x002fc600078e0204 */
[----:B------:R-:W-:-:S05]  /*1dc0*/  FSEL R5, R8, 9, P0 ;  /* 0x4110000008057808 */ /* 0x000fca0000000000 */
[----:B------:R-:W-:Y:S01]  /*1dd0*/  STG.E desc[UR8][R2.64], R5 ;  /* 0x0000000502007986 */ /* 0x000fe2000c101908 */
[----:B------:R-:W-:Y:S05]  /*1de0*/  EXIT ;  /* 0x000000000000794d */ /* 0x000fea0003800000 */
.L_x_87:
[----:B------:R-:W-:Y:S02]  /*1df0*/  HFMA2 R17, -RZ, RZ, 0, 1.847743988037109375e-06 ;  /* 0x0000001fff117431 */ /* 0x000fe400000001ff */
[----:B------:R-:W-:Y:S01]  /*1e00*/  IMAD.MOV.U32 R18, RZ, RZ, 0x10 ;  /* 0x00000010ff127424 */ /* 0x000fe200078e00ff */
[----:B------:R-:W-:-:S07]  /*1e10*/  MOV R16, 0xffffffff ;  /* 0xffffffff00107802 */ /* 0x000fce0000000f00 */
[----:B------:R-:W-:Y:S05]  /*1e20*/  WARPSYNC.COLLECTIVE R16, `(.L_x_115) ;  /* 0x0000000010087348 */ /* 0x000fea0003c00000 */
[----:B------:R0:W1:Y:S02]  /*1e30*/  SHFL.DOWN P1, R22, R19, R18, R17 ;  /* 0x0800001213167389 */ /* 0x0000640000020011 */
[----:B01----:R-:W-:Y:S05]  /*1e40*/  ENDCOLLECTIVE ;  /* 0x000000000000791b */ /* 0x003fea0003800000 */
.L_x_115:
[----:B------:R-:W-:Y:S02]  /*1e50*/  HFMA2 R18, -RZ, RZ, 0, 4.76837158203125e-07 ;  /* 0x00000008ff127431 */ /* 0x000fe400000001ff */
[----:B------:R-:W-:-:S04]  /*1e60*/  FADD R20, R19, R22 ;  /* 0x0000001613147221 */ /* 0x000fc80000000000 */
[----:B------:R-:W-:-:S07]  /*1e70*/  IMAD.MOV.U32 R19, RZ, RZ, R20 ;  /* 0x000000ffff137224 */ /* 0x000fce00078e0014 */
[----:B------:R-:W-:Y:S05]  /*1e80*/  WARPSYNC.COLLECTIVE R16, `(.L_x_116) ;  /* 0x0000000010087348 */ /* 0x000fea0003c00000 */
[----:B------:R0:W1:Y:S02]  /*1e90*/  SHFL.DOWN P1, R22, R19, R18, R17 ;  /* 0x0800001213167389 */ /* 0x0000640000020011 */
[----:B01----:R-:W-:Y:S05]  /*1ea0*/  ENDCOLLECTIVE ;  /* 0x000000000000791b */ /* 0x003fea0003800000 */
.L_x_116:
[----:B------:R-:W-:Y:S02]  /*1eb0*/  IMAD.MOV.U32 R18, RZ, RZ, 0x4 ;  /* 0x00000004ff127424 */ /* 0x000fe400078e00ff */
[----:B------:R-:W-:-:S05]  /*1ec0*/  FADD R21, R20, R22 ;  /* 0x0000001614157221 */ /* 0x000fca0000000000 */
[----:B------:R-:W-:-:S07]  /*1ed0*/  MOV R19, R21 ;  /* 0x0000001500137202 */ /* 0x000fce0000000f00 */
[----:B------:R-:W-:Y:S05]  /*1ee0*/  WARPSYNC.COLLECTIVE R16, `(.L_x_117) ;  /* 0x0000000010087348 */ /* 0x000fea0003c00000 */
[----:B------:R0:W1:Y:S02]  /*1ef0*/  SHFL.DOWN P1, R22, R19, R18, R17 ;  /* 0x0800001213167389 */ /* 0x0000640000020011 */
[----:B01----:R-:W-:Y:S05]  /*1f00*/  ENDCOLLECTIVE ;  /* 0x000000000000791b */ /* 0x003fea0003800000 */
.L_x_117:
[----:B------:R-:W-:Y:S02]  /*1f10*/  HFMA2 R18, -RZ, RZ, 0, 1.1920928955078125e-07 ;  /* 0x00000002ff127431 */ /* 0x000fe400000001ff */
[----:B------:R-:W-:-:S05]  /*1f20*/  FADD R23, R21, R22 ;  /* 0x0000001615177221 */ /* 0x000fca0000000000 */
[----:B------:R-:W-:-:S07]  /*1f30*/  MOV R19, R23 ;  /* 0x0000001700137202 */ /* 0x000fce0000000f00 */
[----:B------:R-:W-:Y:S05]  /*1f40*/  WARPSYNC.COLLECTIVE R16, `(.L_x_118) ;  /* 0x0000000010087348 */ /* 0x000fea0003c00000 */
[----:B------:R0:W1:Y:S02]  /*1f50*/  SHFL.DOWN P1, R22, R19, R18, R17 ;  /* 0x0800001213167389 */ /* 0x0000640000020011 */
[----:B01----:R-:W-:Y:S05]  /*1f60*/  ENDCOLLECTIVE ;  /* 0x000000000000791b */ /* 0x003fea0003800000 */
.L_x_118:
[----:B------:R-:W-:Y:S01]  /*1f70*/  MOV R18, 0x1 ;  /* 0x0000000100127802 */ /* 0x000fe20000000f00 */
[----:B------:R-:W-:-:S04]  /*1f80*/  FADD R27, R23, R22 ;  /* 0x00000016171b7221 */ /* 0x000fc80000000000 */
[----:B------:R-:W-:-:S07]  /*1f90*/  IMAD.MOV.U32 R19, RZ, RZ, R27 ;  /* 0x000000ffff137224 */ /* 0x000fce00078e001b */
[----:B------:R-:W-:Y:S05]  /*1fa0*/  WARPSYNC.COLLECTIVE R16, `(.L_x_119) ;  /* 0x0000000010087348 */ /* 0x000fea0003c00000 */
[----:B------:R0:W1:Y:S02]  /*1fb0*/  SHFL.DOWN P1, R22, R19, R18, R17 ;  /* 0x0800001213167389 */ /* 0x0000640000020011 */
[----:B01----:R-:W-:Y:S05]  /*1fc0*/  ENDCOLLECTIVE ;  /* 0x000000000000791b */ /* 0x003fea0003800000 */
.L_x_119:
[----:B------:R-:W-:Y:S05]  /*1fd0*/  BRA `(.L_x_120) ;  /* 0xffffffe400607947 */ /* 0x000fea000383ffff */
.L_x_88:
[----:B------:R-:W-:Y:S01]  /*1fe0*/  HFMA2 R18, -RZ, RZ, 0, 9.5367431640625e-07 ;  /* 0x00000010ff127431 */ /* 0x000fe200000001ff */
[----:B------:R-:W-:Y:S01]  /*1ff0*/  BSSY B0, `(.L_x_121) ;  /* 0x0000006000007945 */ /* 0x000fe20003800000 */
[----:B------:R-:W-:Y:S01]  /*2000*/  IMAD.MOV.U32 R17, RZ, RZ, 0x1f ;  /* 0x0000001fff117424 */ /* 0x000fe200078e00ff */
[----:B------:R-:W-:-:S07]  /*2010*/  MOV R16, 0xffffffff ;  /* 0xffffffff00107802 */ /* 0x000fce0000000f00 */
[----:B------:R-:W-:Y:S05]  /*2020*/  WARPSYNC.COLLECTIVE R16, `(.L_x_122) ;  /* 0x0000000010087348 */ /* 0x000fea0003c00000 */
[----:B------:R0:W1:Y:S02]  /*2030*/  SHFL.DOWN P1, R22, R19, R18, R17 ;  /* 0x0800001213167389 */ /* 0x0000640000020011 */
[----:B01----:R-:W-:Y:S05]  /*2040*/  ENDCOLLECTIVE ;  /* 0x000000000000791b */ /* 0x003fea0003800000 */
.L_x_122:
[----:B------:R-:W-:Y:S05]  /*2050*/  BSYNC B0 ;  /* 0x0000000000007941 */ /* 0x000fea0003800000 */
.L_x_121:
[----:B------:R-:W-:Y:S02]  /*2060*/  HFMA2 R18, -RZ, RZ, 0, 4.76837158203125e-07 ;  /* 0x00000008ff127431 */ /* 0x000fe400000001ff */
[----:B------:R-:W-:Y:S01]  /*2070*/  FADD R19, R19, R22 ;  /* 0x0000001613137221 */ /* 0x000fe20000000000 */
[----:B------:R-:W-:Y:S01]  /*2080*/  IMAD.MOV.U32 R17, RZ, RZ, 0x1f ;  /* 0x0000001fff117424 */ /* 0x000fe200078e00ff */
[----:B------:R-:W-:-:S07]  /*2090*/  MOV R16, 0xffffffff ;  /* 0xffffffff00107802 */ /* 0x000fce0000000f00 */
[----:B------:R-:W-:Y:S05]  /*20a0*/  WARPSYNC.COLLECTIVE R16, `(.L_x_123) ;  /* 0x0000000010087348 */ /* 0x000fea0003c00000 */
[----:B------:R0:W1:Y:S02]  /*20b0*/  SHFL.DOWN P1, R22, R19, R18, R17 ;  /* 0x0800001213167389 */ /* 0x0000640000020011 */
[----:B01----:R-:W-:Y:S05]  /*20c0*/  ENDCOLLECTIVE ;  /* 0x000000000000791b */ /* 0x003fea0003800000 */
.L_x_123:
[----:B------:R-:W-:Y:S02]  /*20d0*/  IMAD.MOV.U32 R18, RZ, RZ, 0x4 ;  /* 0x00000004ff127424 */ /* 0x000fe400078e00ff */
[----:B------:R-:W-:-:S05]  /*20e0*/  FADD R20, R19, R22 ;  /* 0x0000001613147221 */ /* 0x000fca0000000000 */
[----:B------:R-:W-:-:S07]  /*20f0*/  MOV R19, R20 ;  /* 0x0000001400137202 */ /* 0x000fce0000000f00 */
[----:B------:R-:W-:Y:S05]  /*2100*/  WARPSYNC.COLLECTIVE R16, `(.L_x_124) ;  /* 0x0000000010087348 */ /* 0x000fea0003c00000 */
[----:B------:R0:W1:Y:S02]  /*2110*/  SHFL.DOWN P1, R22, R19, R18, R17 ;  /* 0x0800001213167389 */ /* 0x0000640000020011 */
[----:B01----:R-:W-:Y:S05]  /*2120*/  ENDCOLLECTIVE ;  /* 0x000000000000791b */ /* 0x003fea0003800000 */
.L_x_124:
[----:B------:R-:W-:Y:S02]  /*2130*/  HFMA2 R18, -RZ, RZ, 0, 1.1920928955078125e-07 ;  /* 0x00000002ff127431 */ /* 0x000fe400000001ff */
[----:B------:R-:W-:-:S05]  /*2140*/  FADD R21, R20, R22 ;  /* 0x0000001614157221 */ /* 0x000fca0000000000 */
[----:B------:R-:W-:-:S07]  /*2150*/  MOV R19, R21 ;  /* 0x0000001500137202 */ /* 0x000fce0000000f00 */
[----:B------:R-:W-:Y:S05]  /*2160*/  WARPSYNC.COLLECTIVE R16, `(.L_x_125) ;  /* 0x0000000010087348 */ /* 0x000fea0003c00000 */
[----:B------:R0:W1:Y:S02]  /*2170*/  SHFL.DOWN P1, R22, R19, R18, R17 ;  /* 0x0800001213167389 */ /* 0x0000640000020011 */
[----:B01----:R-:W-:Y:S05]  /*2180*/  ENDCOLLECTIVE ;  /* 0x000000000000791b */ /* 0x003fea0003800000 */
.L_x_125:
[----:B------:R-:W-:Y:S01]  /*2190*/  MOV R18, 0x1 ;  /* 0x0000000100127802 */ /* 0x000fe20000000f00 */
[----:B------:R-:W-:-:S04]  /*21a0*/  FADD R28, R21, R22 ;  /* 0x00000016151c7221 */ /* 0x000fc80000000000 */
[----:B------:R-:W-:-:S07]  /*21b0*/  IMAD.MOV.U32 R19, RZ, RZ, R28 ;  /* 0x000000ffff137224 */ /* 0x000fce00078e001c */
[----:B------:R-:W-:Y:S05]  /*21c0*/  WARPSYNC.COLLECTIVE R16, `(.L_x_126) ;  /* 0x0000000010087348 */ /* 0x000fea0003c00000 */
[----:B------:R0:W1:Y:S02]  /*21d0*/  SHFL.DOWN P1, R22, R19, R18, R17 ;  /* 0x0800001213167389 */ /* 0x0000640000020011 */
[----:B01----:R-:W-:Y:S05]  /*21e0*/  ENDCOLLECTIVE ;  /* 0x000000000000791b */ /* 0x003fea0003800000 */
.L_x_126:
[----:B------:R-:W-:Y:S01]  /*21f0*/  MOV R37, R22 ;  /* 0x0000001600257202 */ /* 0x000fe20000000f00 */
[----:B------:R-:W-:Y:S06]  /*2200*/  BRA `(.L_x_127) ;  /* 0xffffffe400b47947 */ /* 0x000fec000383ffff */
.L_x_91:
[----:B------:R-:W-:Y:S01]  /*2210*/  HFMA2 R17, -RZ, RZ, 0, 1.847743988037109375e-06 ;  /* 0x0000001fff117431 */ /* 0x000fe200000001ff */
[----:B------:R-:W-:Y:S01]  /*2220*/  BSSY B0, `(.L_x_128) ;  /* 0x0000006000007945 */ /* 0x000fe20003800000 */
[----:B-1----:R-:W-:Y:S01]  /*2230*/  IMAD.MOV.U32 R18, RZ, RZ, 0x10 ;  /* 0x00000010ff127424 */ /* 0x002fe200078e00ff */
[----:B------:R-:W-:-:S07]  /*2240*/  MOV R16, 0xffffffff ;  /* 0xffffffff00107802 */ /* 0x000fce0000000f00 */
[----:B0-----:R-:W-:Y:S05]  /*2250*/  WARPSYNC.COLLECTIVE R16, `(.L_x_129) ;  /* 0x0000000010087348 */ /* 0x001fea0003c00000 */
[----:B------:R1:W2:Y:S02]  /*2260*/  SHFL.DOWN P1, R22, R19, R18, R17 ;  /* 0x0800001213167389 */ /* 0x0002a40000020011 */
[----:B012---:R-:W-:Y:S05]  /*2270*/  ENDCOLLECTIVE ;  /* 0x000000000000791b */ /* 0x007fea0003800000 */
.L_x_129:
[----:B------:R-:W-:Y:S05]  /*2280*/  BSYNC B0 ;  /* 0x0000000000007941 */ /* 0x000fea0003800000 */
.L_x_128:
[----:B------:R-:W-:Y:S02]  /*2290*/  HFMA2 R17, -RZ, RZ, 0, 1.847743988037109375e-06 ;  /* 0x0000001fff117431 */ /* 0x000fe400000001ff */
[----:B------:R-:W-:Y:S01]  /*22a0*/  FADD R19, R19, R22 ;  /* 0x0000001613137221 */ /* 0x000fe20000000000 */
[----:B------:R-:W-:Y:S01]  /*22b0*/  IMAD.MOV.U32 R18, RZ, RZ, 0x8 ;  /* 0x00000008ff127424 */ /* 0x000fe200078e00ff */
[----:B------:R-:W-:-:S07]  /*22c0*/  MOV R16, 0xffffffff ;  /* 0xffffffff00107802 */ /* 0x000fce0000000f00 */
[----:B------:R-:W-:Y:S05]  /*22d0*/  WARPSYNC.COLLECTIVE R16, `(.L_x_130) ;  /* 0x0000000010087348 */ /* 0x000fea0003c00000 */
[----:B------:R0:W1:Y:S02]  /*22e0*/  SHFL.DOWN P1, R22, R19, R18, R17 ;  /* 0x0800001213167389 */ /* 0x0000640000020011 */
[----:B01----:R-:W-:Y:S05]  /*22f0*/  ENDCOLLECTIVE ;  /* 0x000000000000791b */ /* 0x003fea0003800000 */
.L_x_130:
[----:B------:R-:W-:Y:S02]  /*2300*/  HFMA2 R18, -RZ, RZ, 0, 2.384185791015625e-07 ;  /* 0x00000004ff127431 */ /* 0x000fe400000001ff */
[----:B------:R-:W-:-:S04]  /*2310*/  FADD R20, R19, R22 ;  /* 0x0000001613147221 */ /* 0x000fc80000000000 */
[----:B------:R-:W-:-:S07]  /*2320*/  IMAD.MOV.U32 R19, RZ, RZ, R20 ;  /* 0x000000ffff137224 */ /* 0x000fce00078e0014 */
[----:B------:R-:W-:Y:S05]  /*2330*/  WARPSYNC.COLLECTIVE R16, `(.L_x_131) ;  /* 0x0000000010087348 */ /* 0x000fea0003c00000 */
[----:B------:R0:W1:Y:S02]  /*2340*/  SHFL.DOWN P1, R22, R19, R18, R17 ;  /* 0x0800001213167389 */ /* 0x0000640000020011 */
[----:B01----:R-:W-:Y:S05]  /*2350*/  ENDCOLLECTIVE ;  /* 0x000000000000791b */ /* 0x003fea0003800000 */
.L_x_131:
[----:B------:R-:W-:Y:S02]  /*2360*/  IMAD.MOV.U32 R18, RZ, RZ, 0x2 ;  /* 0x00000002ff127424 */ /* 0x000fe400078e00ff */
[----:B------:R-:W-:-:S05]  /*2370*/  FADD R21, R20, R22 ;  /* 0x0000001614157221 */ /* 0x000fca0000000000 */
[----:B------:R-:W-:-:S07]  /*2380*/  MOV R19, R21 ;  /* 0x0000001500137202 */ /* 0x000fce0000000f00 */
[----:B------:R-:W-:Y:S05]  /*2390*/  WARPSYNC.COLLECTIVE R16, `(.L_x_132) ;  /* 0x0000000010087348 */ /* 0x000fea0003c00000 */
[----:B------:R0:W1:Y:S02]  /*23a0*/  SHFL.DOWN P1, R22, R19, R18, R17 ;  /* 0x0800001213167389 */ /* 0x0000640000020011 */
[----:B01----:R-:W-:Y:S05]  /*23b0*/  ENDCOLLECTIVE ;  /* 0x000000000000791b */ /* 0x003fea0003800000 */
.L_x_132:
[----:B------:R-:W-:Y:S02]  /*23c0*/  HFMA2 R18, -RZ, RZ, 0, 5.9604644775390625e-08 ;  /* 0x00000001ff127431 */ /* 0x000fe400000001ff */
[----:B------:R-:W-:-:S05]  /*23d0*/  FADD R23, R21, R22 ;  /* 0x0000001615177221 */ /* 0x000fca0000000000 */
[----:B------:R-:W-:-:S07]  /*23e0*/  MOV R19, R23 ;  /* 0x0000001700137202 */ /* 0x000fce0000000f00 */
[----:B------:R-:W-:Y:S05]  /*23f0*/  WARPSYNC.COLLECTIVE R16, `(.L_x_133) ;  /* 0x0000000010087348 */ /* 0x000fea0003c00000 */
[----:B------:R0:W1:Y:S02]  /*2400*/  SHFL.DOWN P1, R22, R19, R18, R17 ;  /* 0x0800001213167389 */ /* 0x0000640000020011 */
[----:B01----:R-:W-:Y:S05]  /*2410*/  ENDCOLLECTIVE ;  /* 0x000000000000791b */ /* 0x003fea0003800000 */
.L_x_133:
[----:B------:R-:W-:Y:S05]  /*2420*/  BRA `(.L_x_134) ;  /* 0xffffffe400c07947 */ /* 0x000fea000383ffff */
.L_x_100:
[----:B-1----:R-:W-:Y:S01]  /*2430*/  IMAD.MOV.U32 R18, RZ, RZ, 0x10 ;  /* 0x00000010ff127424 */ /* 0x002fe200078e00ff */
[----:B------:R-:W-:Y:S02]  /*2440*/  MOV R17, 0x1f ;  /* 0x0000001f00117802 */ /* 0x000fe40000000f00 */
[----:B------:R-:W-:-:S07]  /*2450*/  MOV R16, 0xffffffff ;  /* 0xffffffff00107802 */ /* 0x000fce0000000f00 */
[----:B------:R-:W-:Y:S05]  /*2460*/  WARPSYNC.COLLECTIVE R16, `(.L_x_135) ;  /* 0x0000000010087348 */ /* 0x000fea0003c00000 */
[----:B------:R0:W1:Y:S02]  /*2470*/  SHFL.DOWN P1, R22, R19, R18, R17 ;  /* 0x0800001213167389 */ /* 0x0000640000020011 */
[----:B01----:R-:W-:Y:S05]  /*2480*/  ENDCOLLECTIVE ;  /* 0x000000000000791b */ /* 0x003fea0003800000 */
.L_x_135:
[----:B------:R-:W-:Y:S02]  /*2490*/  HFMA2 R18, -RZ, RZ, 0, 4.76837158203125e-07 ;  /* 0x00000008ff127431 */ /* 0x000fe400000001ff */
[----:B------:R-:W-:-:S04]  /*24a0*/  FADD R4, R22, R19 ;  /* 0x0000001316047221 */ /* 0x000fc80000000000 */
[----:B------:R-:W-:-:S07]  /*24b0*/  IMAD.MOV.U32 R19, RZ, RZ, R4 ;  /* 0x000000ffff137224 */ /* 0x000fce00078e0004 */
[----:B------:R-:W-:Y:S05]  /*24c0*/  WARPSYNC.COLLECTIVE R16, `(.L_x_136) ;  /* 0x0000000010087348 */ /* 0x000fea0003c00000 */
[----:B------:R0:W1:Y:S02]  /*24d0*/  SHFL.DOWN P1, R22, R19, R18, R17 ;  /* 0x0800001213167389 */ /* 0x0000640000020011 */
[----:B01----:R-:W-:Y:S05]  /*24e0*/  ENDCOLLECTIVE ;  /* 0x000000000000791b */ /* 0x003fea0003800000 */
.L_x_136:
[----:B------:R-:W-:Y:S02]  /*24f0*/  IMAD.MOV.U32 R18, RZ, RZ, 0x4 ;  /* 0x00000004ff127424 */ /* 0x000fe400078e00ff */
[----:B------:R-:W-:-:S05]  /*2500*/  FADD R5, R4, R22 ;  /* 0x0000001604057221 */ /* 0x000fca0000000000 */
[----:B------:R-:W-:-:S07]  /*2510*/  MOV R19, R5 ;  /* 0x0000000500137202 */ /* 0x000fce0000000f00 */
[----:B------:R-:W-:Y:S05]  /*2520*/  WARPSYNC.COLLECTIVE R16, `(.L_x_137) ;  /* 0x0000000010087348 */ /* 0x000fea0003c00000 */
[----:B------:R0:W1:Y:S02]  /*2530*/  SHFL.DOWN P1, R22, R19, R18, R17 ;  /* 0x0800001213167389 */ /* 0x0000640000020011 */
[----:B01----:R-:W-:Y:S05]  /*2540*/  ENDCOLLECTIVE ;  /* 0x000000000000791b */ /* 0x003fea0003800000 */
.L_x_137:
[----:B------:R-:W-:Y:S02]  /*2550*/  HFMA2 R18, -RZ, RZ, 0, 1.1920928955078125e-07 ;  /* 0x00000002ff127431 */ /* 0x000fe400000001ff */
[----:B------:R-:W-:-:S05]  /*2560*/  FADD R6, R5, R22 ;  /* 0x0000001605067221 */ /* 0x000fca0000000000 */
[----:B------:R-:W-:-:S07]  /*2570*/  MOV R19, R6 ;  /* 0x0000000600137202 */ /* 0x000fce0000000f00 */
[----:B------:R-:W-:Y:S05]  /*2580*/  WARPSYNC.COLLECTIVE R16, `(.L_x_138) ;  /* 0x0000000010087348 */ /* 0x000fea0003c00000 */
[----:B------:R0:W1:Y:S02]  /*2590*/  SHFL.DOWN P1, R22, R19, R18, R17 ;  /* 0x0800001213167389 */ /* 0x0000640000020011 */
[----:B01----:R-:W-:Y:S05]  /*25a0*/  ENDCOLLECTIVE ;  /* 0x000000000000791b */ /* 0x003fea0003800000 */
.L_x_138:
[----:B------:R-:W-:Y:S01]  /*25b0*/  MOV R18, 0x1 ;  /* 0x0000000100127802 */ /* 0x000fe20000000f00 */
[----:B------:R-:W-:-:S04]  /*25c0*/  FADD R7, R6, R22 ;  /* 0x0000001606077221 */ /* 0x000fc80000000000 */
[----:B------:R-:W-:-:S07]  /*25d0*/  IMAD.MOV.U32 R19, RZ, RZ, R7 ;  /* 0x000000ffff137224 */ /* 0x000fce00078e0007 */
[----:B------:R-:W-:Y:S05]  /*25e0*/  WARPSYNC.COLLECTIVE R16, `(.L_x_139) ;  /* 0x0000000010087348 */ /* 0x000fea0003c00000 */
[----:B------:R0:W1:Y:S02]  /*25f0*/  SHFL.DOWN P1, R22, R19, R18, R17 ;  /* 0x0800001213167389 */ /* 0x0000640000020011 */
[----:B01----:R-:W-:Y:S05]  /*2600*/  ENDCOLLECTIVE ;  /* 0x000000000000791b */ /* 0x003fea0003800000 */
.L_x_139:
[----:B------:R-:W-:Y:S05]  /*2610*/  BRA `(.L_x_140) ;  /* 0xffffffe800c47947 */ /* 0x000fea000383ffff */
.L_x_101:
[----:B------:R-:W-:Y:S01]  /*2620*/  BSSY B0, `(.L_x_141) ;  /* 0x0000008000007945 */ /* 0x000fe20003800000 */
[----:B------:R-:W-:Y:S01]  /*2630*/  MOV R19, R24 ;  /* 0x0000001800137202 */ /* 0x000fe20000000f00 */
[----:B------:R-:W-:Y:S01]  /*2640*/  IMAD.MOV.U32 R18, RZ, RZ, 0x10 ;  /* 0x00000010ff127424 */ /* 0x000fe200078e00ff */
[----:B------:R-:W-:Y:S02]  /*2650*/  MOV R17, 0x1f ;  /* 0x0000001f00117802 */ /* 0x000fe40000000f00 */
[----:B------:R-:W-:-:S07]  /*2660*/  MOV R16, 0xffffffff ;  /* 0xffffffff00107802 */ /* 0x000fce0000000f00 */
[----:B------:R-:W-:Y:S05]  /*2670*/  WARPSYNC.COLLECTIVE R16, `(.L_x_142) ;  /* 0x0000000010087348 */ /* 0x000fea0003c00000 */
[----:B------:R0:W1:Y:S02]  /*2680*/  SHFL.DOWN P1, R22, R19, R18, R17 ;  /* 0x0800001213167389 */ /* 0x0000640000020011 */
[----:B01----:R-:W-:Y:S05]  /*2690*/  ENDCOLLECTIVE ;  /* 0x000000000000791b */ /* 0x003fea0003800000 */
.L_x_142:
[----:B------:R-:W-:Y:S05]  /*26a0*/  BSYNC B0 ;  /* 0x0000000000007941 */ /* 0x000fea0003800000 */
.L_x_141:
[----:B------:R-:W-:Y:S02]  /*26b0*/  HFMA2 R17, -RZ, RZ, 0, 1.847743988037109375e-06 ;  /* 0x0000001fff117431 */ /* 0x000fe400000001ff */
[----:B------:R-:W-:Y:S01]  /*26c0*/  FADD R19, R22, R24 ;  /* 0x0000001816137221 */ /* 0x000fe20000000000 */
[----:B------:R-:W-:Y:S01]  /*26d0*/  IMAD.MOV.U32 R18, RZ, RZ, 0x8 ;  /* 0x00000008ff127424 */ /* 0x000fe200078e00ff */
[----:B------:R-:W-:-:S07]  /*26e0*/  MOV R16, 0xffffffff ;  /* 0xffffffff00107802 */ /* 0x000fce0000000f00 */
[----:B------:R-:W-:Y:S05]  /*26f0*/  WARPSYNC.COLLECTIVE R16, `(.L_x_143) ;  /* 0x0000000010087348 */ /* 0x000fea0003c00000 */
[----:B------:R0:W1:Y:S02]  /*2700*/  SHFL.DOWN P1, R22, R19, R18, R17 ;  /* 0x0800001213167389 */ /* 0x0000640000020011 */
[----:B01----:R-:W-:Y:S05]  /*2710*/  ENDCOLLECTIVE ;  /* 0x000000000000791b */ /* 0x003fea0003800000 */
.L_x_143:
[----:B------:R-:W-:Y:S02]  /*2720*/  HFMA2 R18, -RZ, RZ, 0, 2.384185791015625e-07 ;  /* 0x00000004ff127431 */ /* 0x000fe400000001ff */
[----:B------:R-:W-:-:S04]  /*2730*/  FADD R4, R19, R22 ;  /* 0x0000001613047221 */ /* 0x000fc80000000000 */
[----:B------:R-:W-:-:S07]  /*2740*/  IMAD.MOV.U32 R19, RZ, RZ, R4 ;  /* 0x000000ffff137224 */ /* 0x000fce00078e0004 */
[----:B------:R-:W-:Y:S05]  /*2750*/  WARPSYNC.COLLECTIVE R16, `(.L_x_144) ;  /* 0x0000000010087348 */ /* 0x000fea0003c00000 */
[----:B------:R0:W1:Y:S02]  /*2760*/  SHFL.DOWN P1, R22, R19, R18, R17 ;  /* 0x0800001213167389 */ /* 0x0000640000020011 */
[----:B01----:R-:W-:Y:S05]  /*2770*/  ENDCOLLECTIVE ;  /* 0x000000000000791b */ /* 0x003fea0003800000 */
.L_x_144:
[----:B------:R-:W-:Y:S02]  /*2780*/  IMAD.MOV.U32 R18, RZ, RZ, 0x2 ;  /* 0x00000002ff127424 */ /* 0x000fe400078e00ff */
[----:B------:R-:W-:-:S05]  /*2790*/  FADD R5, R4, R22 ;  /* 0x0000001604057221 */ /* 0x000fca0000000000 */
[----:B------:R-:W-:-:S07]  /*27a0*/  MOV R19, R5 ;  /* 0x0000000500137202 */ /* 0x000fce0000000f00 */
[----:B------:R-:W-:Y:S05]  /*27b0*/  WARPSYNC.COLLECTIVE R16, `(.L_x_145) ;  /* 0x0000000010087348 */ /* 0x000fea0003c00000 */
[----:B------:R0:W1:Y:S02]  /*27c0*/  SHFL.DOWN P1, R22, R19, R18, R17 ;  /* 0x0800001213167389 */ /* 0x0000640000020011 */
[----:B01----:R-:W-:Y:S05]  /*27d0*/  ENDCOLLECTIVE ;  /* 0x000000000000791b */ /* 0x003fea0003800000 */
.L_x_145:
[----:B------:R-:W-:Y:S02]  /*27e0*/  HFMA2 R18, -RZ, RZ, 0, 5.9604644775390625e-08 ;  /* 0x00000001ff127431 */ /* 0x000fe400000001ff */
[----:B------:R-:W-:-:S05]  /*27f0*/  FADD R6, R5, R22 ;  /* 0x0000001605067221 */ /* 0x000fca0000000000 */
[----:B------:R-:W-:-:S07]  /*2800*/  MOV R19, R6 ;  /* 0x0000000600137202 */ /* 0x000fce0000000f00 */
[----:B------:R-:W-:Y:S05]  /*2810*/  WARPSYNC.COLLECTIVE R16, `(.L_x_146) ;  /* 0x0000000010087348 */ /* 0x000fea0003c00000 */
[----:B------:R0:W1:Y:S02]  /*2820*/  SHFL.DOWN P1, R22, R19, R18, R17 ;  /* 0x0800001213167389 */ /* 0x0000640000020011 */
[----:B01----:R-:W-:Y:S05]  /*2830*/  ENDCOLLECTIVE ;  /* 0x000000000000791b */ /* 0x003fea0003800000 */
.L_x_146:
[----:B------:R-:W-:Y:S05]  /*2840*/  BRA `(.L_x_147) ;  /* 0xffffffe800f47947 */ /* 0x000fea000383ffff */
.L_x_106:
[----:B------:R-:W-:Y:S01]  /*2850*/  BSSY B0, `(.L_x_148) ;  /* 0x0000007000007945 */ /* 0x000fe20003800000 */
[----:B------:R-:W-:Y:S01]  /*2860*/  IMAD.MOV.U32 R18, RZ, RZ, 0x10 ;  /* 0x00000010ff127424 */ /* 0x000fe200078e00ff */
[----:B-1----:R-:W-:Y:S02]  /*2870*/  MOV R17, 0x1f ;  /* 0x0000001f00117802 */ /* 0x002fe40000000f00 */
[----:B------:R-:W-:-:S07]  /*2880*/  MOV R16, 0xffffffff ;  /* 0xffffffff00107802 */ /* 0x000fce0000000f00 */
[----:B0-----:R-:W-:Y:S05]  /*2890*/  WARPSYNC.COLLECTIVE R16, `(.L_x_149) ;  /* 0x0000000010087348 */ /* 0x001fea0003c00000 */
[----:B------:R1:W2:Y:S02]  /*28a0*/  SHFL.DOWN P1, R22, R19, R18, R17 ;  /* 0x0800001213167389 */ /* 0x0002a40000020011 */
[----:B012---:R-:W-:Y:S05]  /*28b0*/  ENDCOLLECTIVE ;  /* 0x000000000000791b */ /* 0x007fea0003800000 */
.L_x_149:
[----:B------:R-:W-:Y:S05]  /*28c0*/  BSYNC B0 ;  /* 0x0000000000007941 */ /* 0x000fea0003800000 */
.L_x_148:
[----:B------:R-:W-:Y:S02]  /*28d0*/  HFMA2 R17, -RZ, RZ, 0, 1.847743988037109375e-06 ;  /* 0x0000001fff117431 */ /* 0x000fe400000001ff */
[----:B------:R-:W-:Y:S01]  /*28e0*/  FADD R19, R22, R19 ;  /* 0x0000001316137221 */ /* 0x000fe20000000000 */
[----:B------:R-:W-:Y:S01]  /*28f0*/  IMAD.MOV.U32 R18, RZ, RZ, 0x8 ;  /* 0x00000008ff127424 */ /* 0x000fe200078e00ff */
[----:B------:R-:W-:-:S07]  /*2900*/  MOV R16, 0xffffffff ;  /* 0xffffffff00107802 */ /* 0x000fce0000000f00 */
[----:B------:R-:W-:Y:S05]  /*2910*/  WARPSYNC.COLLECTIVE R16, `(.L_x_150) ;  /* 0x0000000010087348 */ /* 0x000fea0003c00000 */
[----:B------:R0:W1:Y:S02]  /*2920*/  SHFL.DOWN P1, R22, R19, R18, R17 ;  /* 0x0800001213167389 */ /* 0x0000640000020011 */
[----:B01----:R-:W-:Y:S05]  /*2930*/  ENDCOLLECTIVE ;  /* 0x000000000000791b */ /* 0x003fea0003800000 */
.L_x_150:
[----:B------:R-:W-:Y:S02]  /*2940*/  HFMA2 R18, -RZ, RZ, 0, 2.384185791015625e-07 ;  /* 0x00000004ff127431 */ /* 0x000fe400000001ff */
[----:B------:R-:W-:-:S04]  /*2950*/  FADD R4, R19, R22 ;  /* 0x0000001613047221 */ /* 0x000fc80000000000 */
[----:B------:R-:W-:-:S07]  /*2960*/  IMAD.MOV.U32 R19, RZ, RZ, R4 ;  /* 0x000000ffff137224 */ /* 0x000fce00078e0004 */
[----:B------:R-:W-:Y:S05]  /*2970*/  WARPSYNC.COLLECTIVE R16, `(.L_x_151) ;  /* 0x0000000010087348 */ /* 0x000fea0003c00000 */
[----:B------:R0:W1:Y:S02]  /*2980*/  SHFL.DOWN P1, R22, R19, R18, R17 ;  /* 0x0800001213167389 */ /* 0x0000640000020011 */
[----:B01----:R-:W-:Y:S05]  /*2990*/  ENDCOLLECTIVE ;  /* 0x000000000000791b */ /* 0x003fea0003800000 */
.L_x_151:
[----:B------:R-:W-:Y:S02]  /*29a0*/  IMAD.MOV.U32 R18, RZ, RZ, 0x2 ;  /* 0x00000002ff127424 */ /* 0x000fe400078e00ff */
[----:B------:R-:W-:-:S05]  /*29b0*/  FADD R5, R4, R22 ;  /* 0x0000001604057221 */ /* 0x000fca0000000000 */
[----:B------:R-:W-:-:S07]  /*29c0*/  MOV R19, R5 ;  /* 0x0000000500137202 */ /* 0x000fce0000000f00 */
[----:B------:R-:W-:Y:S05]  /*29d0*/  WARPSYNC.COLLECTIVE R16, `(.L_x_152) ;  /* 0x0000000010087348 */ /* 0x000fea0003c00000 */
[----:B------:R0:W1:Y:S02]  /*29e0*/  SHFL.DOWN P1, R22, R19, R18, R17 ;  /* 0x0800001213167389 */ /* 0x0000640000020011 */
[----:B01----:R-:W-:Y:S05]  /*29f0*/  ENDCOLLECTIVE ;  /* 0x000000000000791b */ /* 0x003fea0003800000 */
.L_x_152:
[----:B------:R-:W-:Y:S02]  /*2a00*/  HFMA2 R18, -RZ, RZ, 0, 5.9604644775390625e-08 ;  /* 0x00000001ff127431 */ /* 0x000fe400000001ff */
[----:B------:R-:W-:-:S05]  /*2a10*/  FADD R6, R5, R22 ;  /* 0x0000001605067221 */ /* 0x000fca0000000000 */
[----:B------:R-:W-:-:S07]  /*2a20*/  MOV R19, R6 ;  /* 0x0000000600137202 */ /* 0x000fce0000000f00 */
[----:B------:R-:W-:Y:S05]  /*2a30*/  WARPSYNC.COLLECTIVE R16, `(.L_x_153) ;  /* 0x0000000010087348 */ /* 0x000fea0003c00000 */
[----:B------:R0:W1:Y:S02]  /*2a40*/  SHFL.DOWN P1, R22, R19, R18, R17 ;  /* 0x0800001213167389 */ /* 0x0000640000020011 */
[----:B01----:R-:W-:Y:S05]  /*2a50*/  ENDCOLLECTIVE ;  /* 0x000000000000791b */ /* 0x003fea0003800000 */
.L_x_153:
[----:B------:R-:W-:Y:S05]  /*2a60*/  BRA `(.L_x_154) ;  /* 0xffffffe800f87947 */ /* 0x000fea000383ffff */
.L_x_111:
[----:B------:R-:W-:Y:S01]  /*2a70*/  BSSY B0, `(.L_x_155) ;  /* 0x0000007000007945 */ /* 0x000fe20003800000 */
[----:B------:R-:W-:Y:S01]  /*2a80*/  IMAD.MOV.U32 R18, RZ, RZ, 0x10 ;  /* 0x00000010ff127424 */ /* 0x000fe200078e00ff */
[----:B------:R-:W-:Y:S02]  /*2a90*/  MOV R17, 0x1f ;  /* 0x0000001f00117802 */ /* 0x000fe40000000f00 */
[----:B------:R-:W-:-:S07]  /*2aa0*/  MOV R16, 0xffffffff ;  /* 0xffffffff00107802 */ /* 0x000fce0000000f00 */
[----:B------:R-:W-:Y:S05]  /*2ab0*/  WARPSYNC.COLLECTIVE R16, `(.L_x_156) ;  /* 0x0000000010087348 */ /* 0x000fea0003c00000 */
[----:B------:R0:W1:Y:S02]  /*2ac0*/  SHFL.DOWN P1, R22, R19, R18, R17 ;  /* 0x0800001213167389 */ /* 0x0000640000020011 */
[----:B01----:R-:W-:Y:S05]  /*2ad0*/  ENDCOLLECTIVE ;  /* 0x000000000000791b */ /* 0x003fea0003800000 */
.L_x_156:
[----:B------:R-:W-:Y:S05]  /*2ae0*/  BSYNC B0 ;  /* 0x0000000000007941 */ /* 0x000fea0003800000 */
.L_x_155:
[----:B------:R-:W-:Y:S02]  /*2af0*/  HFMA2 R17, -RZ, RZ, 0, 1.847743988037109375e-06 ;  /* 0x0000001fff117431 */ /* 0x000fe400000001ff */
[----:B------:R-:W-:Y:S01]  /*2b00*/  FADD R19, R22, R19 ;  /* 0x0000001316137221 */ /* 0x000fe20000000000 */
[----:B------:R-:W-:Y:S01]  /*2b10*/  IMAD.MOV.U32 R18, RZ, RZ, 0x8 ;  /* 0x00000008ff127424 */ /* 0x000fe200078e00ff */
[----:B------:R-:W-:-:S07]  /*2b20*/  MOV R16, 0xffffffff ;  /* 0xffffffff00107802 */ /* 0x000fce0000000f00 */
[----:B------:R-:W-:Y:S05]  /*2b30*/  WARPSYNC.COLLECTIVE R16, `(.L_x_157) ;  /* 0x0000000010087348 */ /* 0x000fea0003c00000 */
[----:B------:R0:W1:Y:S02]  /*2b40*/  SHFL.DOWN P1, R22, R19, R18, R17 ;  /* 0x0800001213167389 */ /* 0x0000640000020011 */
[----:B01----:R-:W-:Y:S05]  /*2b50*/  ENDCOLLECTIVE ;  /* 0x000000000000791b */ /* 0x003fea0003800000 */
.L_x_157:
[----:B------:R-:W-:Y:S02]  /*2b60*/  HFMA2 R18, -RZ, RZ, 0, 2.384185791015625e-07 ;  /* 0x00000004ff127431 */ /* 0x000fe400000001ff */
[----:B------:R-:W-:-:S04]  /*2b70*/  FADD R4, R19, R22 ;  /* 0x0000001613047221 */ /* 0x000fc80000000000 */
[----:B------:R-:W-:-:S07]  /*2b80*/  IMAD.MOV.U32 R19, RZ, RZ, R4 ;  /* 0x000000ffff137224 */ /* 0x000fce00078e0004 */
[----:B------:R-:W-:Y:S05]  /*2b90*/  WARPSYNC.COLLECTIVE R16, `(.L_x_158) ;  /* 0x0000000010087348 */ /* 0x000fea0003c00000 */
[----:B------:R0:W1:Y:S02]  /*2ba0*/  SHFL.DOWN P1, R22, R19, R18, R17 ;  /* 0x0800001213167389 */ /* 0x0000640000020011 */
[----:B01----:R-:W-:Y:S05]  /*2bb0*/  ENDCOLLECTIVE ;  /* 0x000000000000791b */ /* 0x003fea0003800000 */
.L_x_158:
[----:B------:R-:W-:Y:S02]  /*2bc0*/  IMAD.MOV.U32 R18, RZ, RZ, 0x2 ;  /* 0x00000002ff127424 */ /* 0x000fe400078e00ff */
[----:B------:R-:W-:-:S05]  /*2bd0*/  FADD R5, R4, R22 ;  /* 0x0000001604057221 */ /* 0x000fca0000000000 */
[----:B------:R-:W-:-:S07]  /*2be0*/  MOV R19, R5 ;  /* 0x0000000500137202 */ /* 0x000fce0000000f00 */
[----:B------:R-:W-:Y:S05]  /*2bf0*/  WARPSYNC.COLLECTIVE R16, `(.L_x_159) ;  /* 0x0000000010087348 */ /* 0x000fea0003c00000 */
[----:B------:R0:W1:Y:S02]  /*2c00*/  SHFL.DOWN P1, R22, R19, R18, R17 ;  /* 0x0800001213167389 */ /* 0x0000640000020011 */
[----:B01----:R-:W-:Y:S05]  /*2c10*/  ENDCOLLECTIVE ;  /* 0x000000000000791b */ /* 0x003fea0003800000 */
.L_x_159:
[----:B------:R-:W-:Y:S02]  /*2c20*/  HFMA2 R18, -RZ, RZ, 0, 5.9604644775390625e-08 ;  /* 0x00000001ff127431 */ /* 0x000fe400000001ff */
[----:B------:R-:W-:-:S05]  /*2c30*/  FADD R6, R5, R22 ;  /* 0x0000001605067221 */ /* 0x000fca0000000000 */
[----:B------:R-:W-:-:S07]  /*2c40*/  MOV R19, R6 ;  /* 0x0000000600137202 */ /* 0x000fce0000000f00 */
[----:B------:R-:W-:Y:S05]  /*2c50*/  WARPSYNC.COLLECTIVE R16, `(.L_x_160) ;  /* 0x0000000010087348 */ /* 0x000fea0003c00000 */
[----:B------:R0:W1:Y:S02]  /*2c60*/  SHFL.DOWN P1, R22, R19, R18, R17 ;  /* 0x0800001213167389 */ /* 0x0000640000020011 */
[----:B01----:R-:W-:Y:S05]  /*2c70*/  ENDCOLLECTIVE ;  /* 0x000000000000791b */ /* 0x003fea0003800000 */
.L_x_160:
[----:B------:R-:W-:Y:S05]  /*2c80*/  BRA `(.L_x_161) ;  /* 0xffffffec005c7947 */ /* 0x000fea000383ffff */
.L_x_162:
        /* <DEDUP_REMOVED lines=15> */
.L_x_181:


//--------------------- .text._Z8reluGemvPfS_S_S_ii --------------------------
	.section	.text._Z8reluGemvPfS_S_S_ii,"ax",@progbits
	.align	128
        .global         _Z8reluGemvPfS_S_S_ii
        .type           _Z8reluGemvPfS_S_S_ii,@function
        .size           _Z8reluGemvPfS_S_S_ii,(.L_x_182 - _Z8reluGemvPfS_S_S_ii)
        .other          _Z8reluGemvPfS_S_S_ii,@"STO_CUDA_ENTRY STV_DEFAULT"
_Z8reluGemvPfS_S_S_ii:
.text._Z8reluGemvPfS_S_S_ii:
[----:B------:R-:W0:Y:S01]  /*0000*/  LDC R1, c[0x0][0x37c] ;  /* 0x0000df00ff017b82 */ /* 0x000e220000000800 */
[----:B------:R-:W1:Y:S01]  /*0010*/  S2R R2, SR_TID.Y ;  /* 0x0000000000027919 */ /* 0x000e620000002200 */
[----:B------:R-:W2:Y:S06]  /*0020*/  LDCU UR5, c[0x0][0x2fc] ;  /* 0x00005f80ff0577ac */ /* 0x000eac0008000800 */
[----:B------:R-:W1:Y:S01]  /*0030*/  S2UR UR6, SR_CTAID.X ;  /* 0x00000000000679c3 */ /* 0x000e620000002500 */
[----:B0-----:R-:W-:Y:S01]  /*0040*/  VIADD R1, R1, 0xfffffff8 ;  /* 0xfffffff801017836 */ /* 0x001fe20000000000 */
[----:B------:R-:W0:Y:S01]  /*0050*/  LDCU UR7, c[0x0][0x3a0] ;  /* 0x00007400ff0777ac */ /* 0x000e220008000800 */
[----:B------:R-:W3:Y:S05]  /*0060*/  LDCU UR4, c[0x0][0x2f8] ;  /* 0x00005f00ff0477ac */ /* 0x000eea0008000800 */
[----:B------:R-:W1:Y:S01]  /*0070*/  LDC R3, c[0x0][0x364] ;  /* 0x0000d900ff037b82 */ /* 0x000e620000000800 */
[----:B---3--:R-:W-:-:S05]  /*0080*/  IADD3 R6, P1, PT, R1, UR4, RZ ;  /* 0x0000000401067c10 */ /* 0x008fca000ff3e0ff */
[----:B--2---:R-:W-:Y:S02]  /*0090*/  IMAD.X R7, RZ, RZ, UR5, P1 ;  /* 0x00000005ff077e24 */ /* 0x004fe400088e06ff */
[----:B-1----:R-:W-:-:S05]  /*00a0*/  IMAD R2, R3, UR6, R2 ;  /* 0x0000000603027c24 */ /* 0x002fca000f8e0202 */
[----:B0-----:R-:W-:-:S13]  /*00b0*/  ISETP.GE.AND P0, PT, R2, UR7, PT ;  /* 0x0000000702007c0c */ /* 0x001fda000bf06270 */
[----:B------:R-:W-:Y:S05]  /*00c0*/  @P0 EXIT ;  /* 0x000000000000094d */ /* 0x000fea0003800000 */
[----:B------:R-:W0:Y:S01]  /*00d0*/  S2R R16, SR_TID.X ;  /* 0x0000000000107919 */ /* 0x000e220000002100 */
[----:B------:R-:W1:Y:S01]  /*00e0*/  LDC R23, c[0x0][0x3a4] ;  /* 0x0000e900ff177b82 */ /* 0x000e620000000800 */
[----:B------:R-:W-:Y:S01]  /*00f0*/  BSSY.RECONVERGENT B6, `(.L_x_163) ;  /* 0x000000f000067945 */ /* 0x000fe20003800200 */
[----:B-1----:R-:W-:-:S04]  /*0100*/  SHF.R.S32.HI R0, RZ, 0x1f, R23 ;  /* 0x0000001fff007819 */ /* 0x002fc80000011417 */
[----:B------:R-:W-:Y:S02]  /*0110*/  LEA.HI R0, R0, R23, RZ, 0x7 ;  /* 0x0000001700007211 */ /* 0x000fe400078f38ff */
[C---:B0-----:R-:W-:Y:S02]  /*0120*/  ISETP.NE.AND P0, PT, R16.reuse, RZ, PT ;  /* 0x000000ff1000720c */ /* 0x041fe40003f05270 */
[----:B------:R-:W-:Y:S02]  /*0130*/  LOP3.LUT R16, R16, 0x1f, RZ, 0xc0, !PT ;  /* 0x0000001f10107812 */ /* 0x000fe400078ec0ff */
[----:B------:R-:W-:-:S09]  /*0140*/  SHF.R.S32.HI R22, RZ, 0x7, R0 ;  /* 0x00000007ff167819 */ /* 0x000fd20000011400 */
[----:B------:R-:W-:Y:S05]  /*0150*/  @P0 BRA `(.L_x_164) ;  /* 0x0000000000200947 */ /* 0x000fea0003800000 */
[----:B------:R-:W-:Y:S01]  /*0160*/  MOV R0, 0x8 ;  /* 0x0000000800007802 */ /* 0x000fe20000000f00 */
[----:B------:R0:W-:Y:S01]  /*0170*/  STL.64 [R1], R22 ;  /* 0x0000001601007387 */ /* 0x0001e20000100a00 */
[----:B------:R-:W1:Y:S02]  /*0180*/  LDCU.64 UR4, c[0x4][URZ] ;  /* 0x01000000ff0477ac */ /* 0x000e640008000a00 */
[----:B------:R0:W2:Y:S01]  /*0190*/  LDC.64 R8, c[0x4][R0] ;  /* 0x0100000000087b82 */ /* 0x0000a20000000a00 */
[----:B-1----:R-:W-:Y:S01]  /*01a0*/  MOV R4, UR4 ;  /* 0x0000000400047c02 */ /* 0x002fe20008000f00 */
[----:B0-----:R-:W-:-:S07]  /*01b0*/  IMAD.U32 R5, RZ, RZ, UR5 ;  /* 0x00000005ff057e24 */ /* 0x001fce000f8e00ff */
[----:B------:R-:W-:-:S07]  /*01c0*/  LEPC R20, `(.L_x_164) ;  /* 0x000000001014794e */ /* 0x000fce0000000000 */
[----:B--2---:R-:W-:Y:S05]  /*01d0*/  CALL.ABS.NOINC R8 ;  /* 0x0000000008007343 */ /* 0x004fea0003c00000 */
.L_x_164:
[----:B------:R-:W-:Y:S05]  /*01e0*/  BSYNC.RECONVERGENT B6 ;  /* 0x0000000000067941 */ /* 0x000fea0003800200 */
.L_x_163:
[----:B------:R-:W0:Y:S01]  /*01f0*/  LDCU UR4, c[0x0][0x3a4] ;  /* 0x00007480ff0477ac */ /* 0x000e220008000800 */
[----:B------:R-:W1:Y:S01]  /*0200*/  LDC.64 R18, c[0x0][0x358] ;  /* 0x0000d600ff127b82 */ /* 0x000e620000000a00 */
[----:B------:R-:W-:Y:S02]  /*0210*/  IMAD.MOV.U32 R13, RZ, RZ, RZ ;  /* 0x000000ffff0d7224 */ /* 0x000fe400078e00ff */
[----:B0-----:R-:W-:-:S05]  /*0220*/  IMAD.U32 R3, RZ, RZ, UR4 ;  /* 0x00000004ff037e24 */ /* 0x001fca000f8e00ff */
[----:B------:R-:W-:-:S04]  /*0230*/  IADD3 R0, PT, PT, R3, 0x7f, RZ ;  /* 0x0000007f03007810 */ /* 0x000fc80007ffe0ff */
[----:B------:R-:W-:-:S04]  /*0240*/  ISETP.GE.U32.AND P0, PT, R0, 0xff, PT ;  /* 0x000000ff0000780c */ /* 0x000fc80003f06070 */
[----:B------:R-:W-:-:S04]  /*0250*/  SEL R14, R22, 0x1, P0 ;  /* 0x00000001160e7807 */ /* 0x000fc80000000000 */
[----:B------:R-:W-:-:S13]  /*0260*/  ISETP.GE.AND P0, PT, R14, 0x1, PT ;  /* 0x000000010e00780c */ /* 0x000fda0003f06270 */
[----:B------:R-:W-:Y:S05]  /*0270*/  @!P0 BRA `(.L_x_165) ;  /* 0x0000000800308947 */ /* 0x000fea0003800000 */
[----:B------:R-:W0:Y:S01]  /*0280*/  LDC.64 R28, c[0x0][0x380] ;  /* 0x0000e000ff1c7b82 */ /* 0x000e220000000a00 */
[----:B------:R-:W-:Y:S01]  /*0290*/  ISETP.GE.U32.AND P1, PT, R14, 0x4, PT ;  /* 0x000000040e00780c */ /* 0x000fe20003f26070 */
[----:B------:R-:W-:Y:S01]  /*02a0*/  IMAD R5, R2, R3, RZ ;  /* 0x0000000302057224 */ /* 0x000fe200078e02ff */
[----:B------:R-:W-:Y:S01]  /*02b0*/  LOP3.LUT R12, R14, 0x3, RZ, 0xc0, !PT ;  /* 0x000000030e0c7812 */ /* 0x000fe200078ec0ff */
[----:B------:R-:W-:Y:S02]  /*02c0*/  HFMA2 R13, -RZ, RZ, 0, 0 ;  /* 0x00000000ff0d7431 */ /* 0x000fe400000001ff */
[----:B------:R-:W-:Y:S01]  /*02d0*/  IMAD.MOV.U32 R15, RZ, RZ, RZ ;  /* 0x000000ffff0f7224 */ /* 0x000fe200078e00ff */
[----:B------:R-:W-:Y:S01]  /*02e0*/  ISETP.NE.AND P0, PT, R12, RZ, PT ;  /* 0x000000ff0c00720c */ /* 0x000fe20003f05270 */
[----:B0-----:R-:W-:-:S06]  /*02f0*/  IMAD.WIDE R28, R5, 0x4, R28 ;  /* 0x00000004051c7825 */ /* 0x001fcc00078e021c */
[----:B------:R-:W-:Y:S06]  /*0300*/  @!P1 BRA `(.L_x_166) ;  /* 0x0000000400249947 */ /* 0x000fec0003800000 */
[----:B------:R-:W0:Y:S01]  /*0310*/  LDC R3, c[0x0][0x3a4] ;  /* 0x0000e900ff037b82 */ /* 0x000e220000000800 */
[----:B------:R-:W-:Y:S01]  /*0320*/  BSSY.RECONVERGENT B0, `(.L_x_166) ;  /* 0x0000047000007945 */ /* 0x000fe20003800200 */
[----:B------:R-:W-:Y:S01]  /*0330*/  LOP3.LUT R15, R14, 0x7ffffffc, RZ, 0xc0, !PT ;  /* 0x7ffffffc0e0f7812 */ /* 0x000fe200078ec0ff */
[----:B------:R-:W-:Y:S01]  /*0340*/  IMAD.MOV.U32 R0, RZ, RZ, RZ ;  /* 0x000000ffff007224 */ /* 0x000fe200078e00ff */
[----:B------:R-:W-:-:S07]  /*0350*/  MOV R13, RZ ;  /* 0x000000ff000d7202 */ /* 0x000fce0000000f00 */
.L_x_167:
[----:B------:R-:W-:-:S05]  /*0360*/  LEA R17, R0, R16, 0x5 ;  /* 0x0000001000117211 */ /* 0x000fca00078e28ff */
[----:B------:R-:W-:-:S05]  /*0370*/  IMAD.SHL.U32 R4, R17, 0x4, RZ ;  /* 0x0000000411047824 */ /* 0x000fca00078e00ff */
[----:B0-----:R-:W-:-:S13]  /*0380*/  ISETP.GE.AND P2, PT, R4, R3, PT ;  /* 0x000000030400720c */ /* 0x001fda0003f46270 */
[----:B------:R-:W0:Y:S01]  /*0390*/  @!P2 LDC.64 R24, c[0x0][0x390] ;  /* 0x0000e400ff18ab82 */ /* 0x000e220000000a00 */
[C---:B-1----:R-:W-:Y:S01]  /*03a0*/  @!P2 R2UR UR4, R18.reuse ;  /* 0x000000001204a2ca */ /* 0x042fe200000e0000 */
[----:B------:R-:W-:Y:S01]  /*03b0*/  @!P2 IMAD.WIDE.U32 R20, R17, 0x10, R28 ;  /* 0x000000101114a825 */ /* 0x000fe200078e001c */
[C---:B------:R-:W-:Y:S02]  /*03c0*/  @!P2 R2UR UR5, R19.reuse ;  /* 0x000000001305a2ca */ /* 0x040fe400000e0000 */
[----:B------:R-:W-:Y:S02]  /*03d0*/  @!P2 R2UR UR6, R18 ;  /* 0x000000001206a2ca */ /* 0x000fe400000e0000 */
[----:B------:R-:W-:-:S09]  /*03e0*/  @!P2 R2UR UR7, R19 ;  /* 0x000000001307a2ca */ /* 0x000fd200000e0000 */
[----:B------:R-:W2:Y:S01]  /*03f0*/  @!P2 LDG.E.128.CONSTANT R20, desc[UR4][R20.64] ;  /* 0x000000041414a981 */ /* 0x000ea2000c1e9d00 */
[----:B0-----:R-:W-:-:S06]  /*0400*/  @!P2 IMAD.WIDE.U32 R24, R17, 0x10, R24 ;  /* 0x000000101118a825 */ /* 0x001fcc00078e0018 */
[----:B------:R-:W2:Y:S01]  /*0410*/  @!P2 LDG.E.128.CONSTANT R24, desc[UR6][R24.64] ;  /* 0x000000061818a981 */ /* 0x000ea2000c1e9d00 */
[----:B------:R-:W-:-:S05]  /*0420*/  IADD3 R9, PT, PT, R17, 0x20, RZ ;  /* 0x0000002011097810 */ /* 0x000fca0007ffe0ff */
[----:B------:R-:W-:-:S05]  /*0430*/  IMAD.SHL.U32 R4, R9, 0x4, RZ ;  /* 0x0000000409047824 */ /* 0x000fca00078e00ff */
[----:B------:R-:W-:-:S13]  /*0440*/  ISETP.GE.AND P1, PT, R4, R3, PT ;  /* 0x000000030400720c */ /* 0x000fda0003f26270 */
[----:B------:R-:W0:Y:S01]  /*0450*/  @!P1 LDC.64 R4, c[0x0][0x390] ;  /* 0x0000e400ff049b82 */ /* 0x000e220000000a00 */
[C---:B------:R-:W-:Y:S02]  /*0460*/  @!P1 R2UR UR4, R18.reuse ;  /* 0x00000000120492ca */ /* 0x040fe400000e0000 */
[C---:B------:R-:W-:Y:S02]  /*0470*/  @!P1 R2UR UR5, R19.reuse ;  /* 0x00000000130592ca */ /* 0x040fe400000e0000 */
[----:B------:R-:W-:Y:S02]  /*0480*/  @!P1 R2UR UR6, R18 ;  /* 0x00000000120692ca */ /* 0x000fe400000e0000 */
[----:B------:R-:W-:Y:S01]  /*0490*/  @!P1 R2UR UR7, R19 ;  /* 0x00000000130792ca */ /* 0x000fe200000e0000 */
[----:B--2---:R-:W-:-:S04]  /*04a0*/  @!P2 FFMA R6, R20, R24, R13 ;  /* 0x000000181406a223 */ /* 0x004fc8000000000d */
[----:B------:R-:W-:Y:S01]  /*04b0*/  @!P2 FFMA R11, R21, R25, R6 ;  /* 0x00000019150ba223 */ /* 0x000fe20000000006 */
[----:B------:R-:W-:-:S04]  /*04c0*/  @!P1 IMAD.WIDE.U32 R6, R9, 0x10, R28 ;  /* 0x0000001009069825 */ /* 0x000fc800078e001c */
[----:B0-----:R-:W-:-:S04]  /*04d0*/  @!P1 IMAD.WIDE.U32 R8, R9, 0x10, R4 ;  /* 0x0000001009089825 */ /* 0x001fc800078e0004 */
[----:B------:R-:W-:Y:S01]  /*04e0*/  @!P2 FFMA R22, R22, R26, R11 ;  /* 0x0000001a1616a223 */ /* 0x000fe2000000000b */
[----:B------:R-:W2:Y:S04]  /*04f0*/  @!P1 LDG.E.128.CONSTANT R4, desc[UR4][R6.64] ;  /* 0x0000000406049981 */ /* 0x000ea8000c1e9d00 */
[----:B------:R-:W2:Y:S01]  /*0500*/  @!P1 LDG.E.128.CONSTANT R8, desc[UR6][R8.64] ;  /* 0x0000000608089981 */ /* 0x000ea2000c1e9d00 */
[----:B------:R-:W-:-:S05]  /*0510*/  IADD3 R25, PT, PT, R17, 0x40, RZ ;  /* 0x0000004011197810 */ /* 0x000fca0007ffe0ff */
[----:B------:R-:W-:Y:S02]  /*0520*/  IMAD.SHL.U32 R20, R25, 0x4, RZ ;  /* 0x0000000419147824 */ /* 0x000fe400078e00ff */
[----:B------:R-:W-:-:S03]  /*0530*/  @!P2 FFMA R13, R23, R27, R22 ;  /* 0x0000001b170da223 */ /* 0x000fc60000000016 */
[----:B------:R-:W-:Y:S02]  /*0540*/  ISETP.GE.AND P3, PT, R20, R3, PT ;  /* 0x000000031400720c */ /* 0x000fe40003f66270 */
[----:B------:R-:W-:-:S11]  /*0550*/  IADD3 R17, PT, PT, R17, 0x60, RZ ;  /* 0x0000006011117810 */ /* 0x000fd60007ffe0ff */
[----:B------:R-:W0:Y:S01]  /*0560*/  @!P3 LDC.64 R20, c[0x0][0x390] ;  /* 0x0000e400ff14bb82 */ /* 0x000e220000000a00 */
[C---:B------:R-:W-:Y:S02]  /*0570*/  @!P3 R2UR UR4, R18.reuse ;  /* 0x000000001204b2ca */ /* 0x040fe400000e0000 */
[C---:B------:R-:W-:Y:S02]  /*0580*/  @!P3 R2UR UR5, R19.reuse ;  /* 0x000000001305b2ca */ /* 0x040fe400000e0000 */
[----:B------:R-:W-:Y:S02]  /*0590*/  @!P3 R2UR UR6, R18 ;  /* 0x000000001206b2ca */ /* 0x000fe400000e0000 */
[----:B------:R-:W-:Y:S01]  /*05a0*/  @!P3 R2UR UR7, R19 ;  /* 0x000000001307b2ca */ /* 0x000fe200000e0000 */
[----:B------:R-:W-:-:S04]  /*05b0*/  @!P3 IMAD.WIDE.U32 R22, R25, 0x10, R28 ;  /* 0x000000101916b825 */ /* 0x000fc800078e001c */
[----:B0-----:R-:W-:-:S04]  /*05c0*/  @!P3 IMAD.WIDE.U32 R24, R25, 0x10, R20 ;  /* 0x000000101918b825 */ /* 0x001fc800078e0014 */
[----:B------:R-:W3:Y:S04]  /*05d0*/  @!P3 LDG.E.128.CONSTANT R20, desc[UR4][R22.64] ;  /* 0x000000041614b981 */ /* 0x000ee8000c1e9d00 */
[----:B------:R-:W3:Y:S01]  /*05e0*/  @!P3 LDG.E.128.CONSTANT R24, desc[UR6][R24.64] ;  /* 0x000000061818b981 */ /* 0x000ee2000c1e9d00 */
[----:B--2---:R-:W-:-:S04]  /*05f0*/  @!P1 FFMA R4, R4, R8, R13 ;  /* 0x0000000804049223 */ /* 0x004fc8000000000d */
[----:B------:R-:W-:Y:S01]  /*0600*/  @!P1 FFMA R5, R5, R9, R4 ;  /* 0x0000000905059223 */ /* 0x000fe20000000004 */
[----:B------:R-:W-:-:S05]  /*0610*/  IMAD.SHL.U32 R4, R17, 0x4, RZ ;  /* 0x0000000411047824 */ /* 0x000fca00078e00ff */
[----:B------:R-:W-:-:S13]  /*0620*/  ISETP.GE.AND P2, PT, R4, R3, PT ;  /* 0x000000030400720c */ /* 0x000fda0003f46270 */
[----:B------:R-:W0:Y:S01]  /*0630*/  @!P2 LDC.64 R8, c[0x0][0x390] ;  /* 0x0000e400ff08ab82 */ /* 0x000e220000000a00 */
[C---:B------:R-:W-:Y:S02]  /*0640*/  @!P2 R2UR UR4, R18.reuse ;  /* 0x000000001204a2ca */ /* 0x040fe400000e0000 */
[C---:B------:R-:W-:Y:S02]  /*0650*/  @!P2 R2UR UR5, R19.reuse ;  /* 0x000000001305a2ca */ /* 0x040fe400000e0000 */
[----:B------:R-:W-:Y:S02]  /*0660*/  @!P2 R2UR UR6, R18 ;  /* 0x000000001206a2ca */ /* 0x000fe400000e0000 */
[----:B------:R-:W-:Y:S01]  /*0670*/  @!P2 R2UR UR7, R19 ;  /* 0x000000001307a2ca */ /* 0x000fe200000e0000 */
[----:B------:R-:W-:Y:S01]  /*0680*/  @!P1 FFMA R6, R6, R10, R5 ;  /* 0x0000000a06069223 */ /* 0x000fe20000000005 */
[----:B------:R-:W-:-:S04]  /*0690*/  @!P2 IMAD.WIDE.U32 R4, R17, 0x10, R28 ;  /* 0x000000101104a825 */ /* 0x000fc800078e001c */
[----:B------:R-:W-:-:S03]  /*06a0*/  @!P1 FFMA R13, R7, R11, R6 ;  /* 0x0000000b070d9223 */ /* 0x000fc60000000006 */
[----:B------:R-:W2:Y:S01]  /*06b0*/  @!P2 LDG.E.128.CONSTANT R4, desc[UR4][R4.64] ;  /* 0x000000040404a981 */ /* 0x000ea2000c1e9d00 */
[----:B0-----:R-:W-:-:S06]  /*06c0*/  @!P2 IMAD.WIDE.U32 R8, R17, 0x10, R8 ;  /* 0x000000101108a825 */ /* 0x001fcc00078e0008 */
[----:B------:R-:W2:Y:S01]  /*06d0*/  @!P2 LDG.E.128.CONSTANT R8, desc[UR6][R8.64] ;  /* 0x000000060808a981 */ /* 0x000ea2000c1e9d00 */
[----:B---3--:R-:W-:-:S04]  /*06e0*/  @!P3 FFMA R20, R20, R24, R13 ;  /* 0x000000181414b223 */ /* 0x008fc8000000000d */
[----:B------:R-:W-:Y:S01]  /*06f0*/  @!P3 FFMA R21, R21, R25, R20 ;  /* 0x000000191515b223 */ /* 0x000fe20000000014 */
[----:B------:R-:W-:-:S03]  /*0700*/  IADD3 R0, PT, PT, R0, 0x4, RZ ;  /* 0x0000000400007810 */ /* 0x000fc60007ffe0ff */
[----:B------:R-:W-:Y:S01]  /*0710*/  @!P3 FFMA R22, R22, R26, R21 ;  /* 0x0000001a1616b223 */ /* 0x000fe20000000015 */
[----:B------:R-:W-:-:S03]  /*0720*/  ISETP.NE.AND P1, PT, R0, R15, PT ;  /* 0x0000000f0000720c */ /* 0x000fc60003f25270 */
[----:B------:R-:W-:-:S04]  /*0730*/  @!P3 FFMA R13, R23, R27, R22 ;  /* 0x0000001b170db223 */ /* 0x000fc80000000016 */
[----:B--2---:R-:W-:-:S04]  /*0740*/  @!P2 FFMA R20, R4, R8, R13 ;  /* 0x000000080414a223 */ /* 0x004fc8000000000d */
[----:B------:R-:W-:-:S04]  /*0750*/  @!P2 FFMA R17, R5, R9, R20 ;  /* 0x000000090511a223 */ /* 0x000fc80000000014 */
[----:B------:R-:W-:-:S04]  /*0760*/  @!P2 FFMA R6, R6, R10, R17 ;  /* 0x0000000a0606a223 */ /* 0x000fc80000000011 */
[----:B------:R-:W-:Y:S01]  /*0770*/  @!P2 FFMA R13, R7, R11, R6 ;  /* 0x0000000b070da223 */ /* 0x000fe20000000006 */
[----:B------:R-:W-:Y:S06]  /*0780*/  @P1 BRA `(.L_x_167) ;  /* 0xfffffff800f41947 */ /* 0x000fec000383ffff */
[----:B------:R-:W-:Y:S05]  /*0790*/  BSYNC.RECONVERGENT B0 ;  /* 0x0000000000007941 */ /* 0x000fea0003800200 */
.L_x_166:
[----:B------:R-:W-:Y:S04]  /*07a0*/  BSSY.RECONVERGENT B0, `(.L_x_165) ;  /* 0x0000039000007945 */ /* 0x000fe80003800200 */
[----:B------:R-:W-:Y:S05]  /*07b0*/  @!P0 BRA `(.L_x_168) ;  /* 0x0000000000dc8947 */ /* 0x000fea0003800000 */
[----:B------:R-:W-:Y:S02]  /*07c0*/  ISETP.NE.AND P0, PT, R12, 0x1, PT ;  /* 0x000000010c00780c */ /* 0x000fe40003f05270 */
[----:B------:R-:W-:-:S04]  /*07d0*/  LOP3.LUT R14, R14, 0x1, RZ, 0xc0, !PT ;  /* 0x000000010e0e7812 */ /* 0x000fc800078ec0ff */
[----:B------:R-:W-:-:S07]  /*07e0*/  ISETP.NE.U32.AND P2, PT, R14, 0x1, PT ;  /* 0x000000010e00780c */ /* 0x000fce0003f45070 */
[----:B------:R-:W-:Y:S06]  /*07f0*/  @!P0 BRA `(.L_x_169) ;  /* 0x0000000000848947 */ /* 0x000fec0003800000 */
[----:B------:R-:W-:-:S04]  /*0800*/  IMAD R7, R15, 0x20, R16 ;  /* 0x000000200f077824 */ /* 0x000fc800078e0210 */
[C---:B------:R-:W-:Y:S01]  /*0810*/  VIADD R17, R7.reuse, 0x20 ;  /* 0x0000002007117836 */ /* 0x040fe20000000000 */
[----:B------:R-:W-:-:S04]  /*0820*/  SHF.L.U32 R0, R7, 0x2, RZ ;  /* 0x0000000207007819 */ /* 0x000fc800000006ff */
[----:B------:R-:W-:Y:S02]  /*0830*/  ISETP.GE.AND P0, PT, R0, R3, PT ;  /* 0x000000030000720c */ /* 0x000fe40003f06270 */
[----:B------:R-:W-:-:S04]  /*0840*/  SHF.L.U32 R0, R17, 0x2, RZ ;  /* 0x0000000211007819 */ /* 0x000fc800000006ff */
[----:B------:R-:W-:-:S07]  /*0850*/  ISETP.GE.AND P1, PT, R0, R3, PT ;  /* 0x000000030000720c */ /* 0x000fce0003f26270 */
[----:B------:R-:W0:Y:S01]  /*0860*/  @!P0 LDC.64 R8, c[0x0][0x390] ;  /* 0x0000e400ff088b82 */ /* 0x000e220000000a00 */
[C---:B-1----:R-:W-:Y:S01]  /*0870*/  @!P0 R2UR UR4, R18.reuse ;  /* 0x00000000120482ca */ /* 0x042fe200000e0000 */
[----:B------:R-:W-:Y:S01]  /*0880*/  @!P0 IMAD.WIDE.U32 R4, R7, 0x10, R28 ;  /* 0x0000001007048825 */ /* 0x000fe200078e001c */
[C---:B------:R-:W-:Y:S02]  /*0890*/  @!P0 R2UR UR5, R19.reuse ;  /* 0x00000000130582ca */ /* 0x040fe400000e0000 */
[----:B------:R-:W-:Y:S02]  /*08a0*/  @!P0 R2UR UR6, R18 ;  /* 0x00000000120682ca */ /* 0x000fe400000e0000 */
[----:B------:R-:W-:Y:S01]  /*08b0*/  @!P0 R2UR UR7, R19 ;  /* 0x00000000130782ca */ /* 0x000fe200000e0000 */
[----:B------:R-:W1:Y:S01]  /*08c0*/  @!P1 LDC.64 R24, c[0x0][0x390] ;  /* 0x0000e400ff189b82 */ /* 0x000e620000000a00 */
[----:B0-----:R-:W-:-:S07]  /*08d0*/  @!P0 IMAD.WIDE.U32 R8, R7, 0x10, R8 ;  /* 0x0000001007088825 */ /* 0x001fce00078e0008 */
[----:B------:R-:W2:Y:S01]  /*08e0*/  @!P0 LDG.E.128.CONSTANT R4, desc[UR4][R4.64] ;  /* 0x0000000404048981 */ /* 0x000ea2000c1e9d00 */
[----:B------:R-:W-:-:S03]  /*08f0*/  @!P1 R2UR UR4, R18 ;  /* 0x00000000120492ca */ /* 0x000fc600000e0000 */
[----:B------:R-:W2:Y:S01]  /*0900*/  @!P0 LDG.E.128.CONSTANT R8, desc[UR6][R8.64] ;  /* 0x0000000608088981 */ /* 0x000ea2000c1e9d00 */
[----:B------:R-:W-:Y:S01]  /*0910*/  @!P1 R2UR UR5, R19 ;  /* 0x00000000130592ca */ /* 0x000fe200000e0000 */
[----:B------:R-:W-:Y:S01]  /*0920*/  @!P1 IMAD.WIDE.U32 R20, R17, 0x10, R28 ;  /* 0x0000001011149825 */ /* 0x000fe200078e001c */
[----:B------:R-:W-:Y:S02]  /*0930*/  @!P1 R2UR UR6, R18 ;  /* 0x00000000120692ca */ /* 0x000fe400000e0000 */
[----:B------:R-:W-:Y:S01]  /*0940*/  @!P1 R2UR UR7, R19 ;  /* 0x00000000130792ca */ /* 0x000fe200000e0000 */
[----:B-1----:R-:W-:-:S08]  /*0950*/  @!P1 IMAD.WIDE.U32 R24, R17, 0x10, R24 ;  /* 0x0000001011189825 */ /* 0x002fd000078e0018 */
[----:B------:R-:W3:Y:S04]  /*0960*/  @!P1 LDG.E.128.CONSTANT R20, desc[UR4][R20.64] ;  /* 0x0000000414149981 */ /* 0x000ee8000c1e9d00 */
[----:B------:R-:W3:Y:S01]  /*0970*/  @!P1 LDG.E.128.CONSTANT R24, desc[UR6][R24.64] ;  /* 0x0000000618189981 */ /* 0x000ee2000c1e9d00 */
[----:B------:R-:W-:Y:S02]  /*0980*/  VIADD R15, R15, 0x2 ;  /* 0x000000020f0f7836 */ /* 0x000fe40000000000 */
[----:B--2---:R-:W-:-:S04]  /*0990*/  @!P0 FFMA R0, R4, R8, R13 ;  /* 0x0000000804008223 */ /* 0x004fc8000000000d */
[----:B------:R-:W-:-:S04]  /*09a0*/  @!P0 FFMA R17, R5, R9, R0 ;  /* 0x0000000905118223 */ /* 0x000fc80000000000 */
[----:B------:R-:W-:-:S04]  /*09b0*/  @!P0 FFMA R6, R6, R10, R17 ;  /* 0x0000000a06068223 */ /* 0x000fc80000000011 */
[----:B------:R-:W-:-:S04]  /*09c0*/  @!P0 FFMA R13, R7, R11, R6 ;  /* 0x0000000b070d8223 */ /* 0x000fc80000000006 */
[----:B---3--:R-:W-:-:S04]  /*09d0*/  @!P1 FFMA R0, R20, R24, R13 ;  /* 0x0000001814009223 */ /* 0x008fc8000000000d */
[----:B------:R-:W-:-:S04]  /*09e0*/  @!P1 FFMA R5, R21, R25, R0 ;  /* 0x0000001915059223 */ /* 0x000fc80000000000 */
[----:B------:R-:W-:-:S04]  /*09f0*/  @!P1 FFMA R22, R22, R26, R5 ;  /* 0x0000001a16169223 */ /* 0x000fc80000000005 */
[----:B------:R-:W-:-:S07]  /*0a00*/  @!P1 FFMA R13, R23, R27, R22 ;  /* 0x0000001b170d9223 */ /* 0x000fce0000000016 */
.L_x_169:
[----:B------:R-:W-:Y:S05]  /*0a10*/  @P2 BRA `(.L_x_168) ;  /* 0x0000000000442947 */ /* 0x000fea0003800000 */
[----:B------:R-:W-:-:S05]  /*0a20*/  LEA R15, R15, R16, 0x5 ;  /* 0x000000100f0f7211 */ /* 0x000fca00078e28ff */
[----:B------:R-:W-:-:S05]  /*0a30*/  IMAD.SHL.U32 R0, R15, 0x4, RZ ;  /* 0x000000040f007824 */ /* 0x000fca00078e00ff */
[----:B------:R-:W-:-:S13]  /*0a40*/  ISETP.GE.AND P0, PT, R0, R3, PT ;  /* 0x000000030000720c */ /* 0x000fda0003f06270 */
[----:B------:R-:W-:Y:S05]  /*0a50*/  @P0 BRA `(.L_x_168) ;  /* 0x0000000000340947 */ /* 0x000fea0003800000 */
[----:B------:R-:W0:Y:S01]  /*0a60*/  LDC.64 R8, c[0x0][0x390] ;  /* 0x0000e400ff087b82 */ /* 0x000e220000000a00 */
[C---:B-1----:R-:W-:Y:S01]  /*0a70*/  R2UR UR4, R18.reuse ;  /* 0x00000000120472ca */ /* 0x042fe200000e0000 */
[----:B------:R-:W-:Y:S01]  /*0a80*/  IMAD.WIDE.U32 R4, R15, 0x10, R28 ;  /* 0x000000100f047825 */ /* 0x000fe200078e001c */
[C---:B------:R-:W-:Y:S02]  /*0a90*/  R2UR UR5, R19.reuse ;  /* 0x00000000130572ca */ /* 0x040fe400000e0000 */
[----:B------:R-:W-:Y:S02]  /*0aa0*/  R2UR UR6, R18 ;  /* 0x00000000120672ca */ /* 0x000fe400000e0000 */
[----:B------:R-:W-:-:S09]  /*0ab0*/  R2UR UR7, R19 ;  /* 0x00000000130772ca */ /* 0x000fd200000e0000 */
[----:B------:R-:W2:Y:S01]  /*0ac0*/  LDG.E.128.CONSTANT R4, desc[UR4][R4.64] ;  /* 0x0000000404047981 */ /* 0x000ea2000c1e9d00 */
[----:B0-----:R-:W-:-:S06]  /*0ad0*/  IMAD.WIDE.U32 R8, R15, 0x10, R8 ;  /* 0x000000100f087825 */ /* 0x001fcc00078e0008 */
[----:B------:R-:W2:Y:S02]  /*0ae0*/  LDG.E.128.CONSTANT R8, desc[UR6][R8.64] ;  /* 0x0000000608087981 */ /* 0x000ea4000c1e9d00 */
[----:B--2---:R-:W-:-:S04]  /*0af0*/  FFMA R0, R4, R8, R13 ;  /* 0x0000000804007223 */ /* 0x004fc8000000000d */
[----:B------:R-:W-:-:S04]  /*0b00*/  FFMA R3, R5, R9, R0 ;  /* 0x0000000905037223 */ /* 0x000fc80000000000 */
[----:B------:R-:W-:-:S04]  /*0b10*/  FFMA R6, R6, R10, R3 ;  /* 0x0000000a06067223 */ /* 0x000fc80000000003 */
[----:B------:R-:W-:-:S07]  /*0b20*/  FFMA R13, R7, R11, R6 ;  /* 0x0000000b070d7223 */ /* 0x000fce0000000006 */
.L_x_168:
[----:B------:R-:W-:Y:S05]  /*0b30*/  BSYNC.RECONVERGENT B0 ;  /* 0x0000000000007941 */ /* 0x000fea0003800200 */
.L_x_165:
        /* <DEDUP_REMOVED lines=11> */
.L_x_176:
[----:B------:R-:W-:-:S13]  /*0bf0*/  ISETP.NE.AND P0, PT, R16, RZ, PT ;  /* 0x000000ff1000720c */ /* 0x000fda0003f05270 */
[----:B------:R-:W3:Y:S01]  /*0c00*/  @!P0 LDC.64 R6, c[0x0][0x388] ;  /* 0x0000e200ff068b82 */ /* 0x000ee20000000a00 */
[----:B-1----:R-:W-:Y:S02]  /*0c10*/  @!P0 R2UR UR4, R18 ;  /* 0x00000000120482ca */ /* 0x002fe400000e0000 */
[----:B------:R-:W-:Y:S01]  /*0c20*/  @!P0 R2UR UR5, R19 ;  /* 0x00000000130582ca */ /* 0x000fe200000e0000 */
[----:B---3--:R-:W-:-:S12]  /*0c30*/  @!P0 IMAD.WIDE R6, R2, 0x4, R6 ;  /* 0x0000000402068825 */ /* 0x008fd800078e0206 */
[----:B------:R-:W3:Y:S01]  /*0c40*/  @!P0 LDG.E.CONSTANT R6, desc[UR4][R6.64] ;  /* 0x0000000406068981 */ /* 0x000ee2000c1e9900 */
[----:B--2---:R-:W-:-:S04]  /*0c50*/  FADD R3, R5, R14 ;  /* 0x0000000e05037221 */ /* 0x004fc80000000000 */
[----:B---3--:R-:W-:-:S05]  /*0c60*/  @!P0 FADD R3, R3, R6 ;  /* 0x0000000603038221 */ /* 0x008fca0000000000 */
[----:B------:R-:W-:-:S13]  /*0c70*/  FSETP.GE.AND P0, PT, R3, RZ, PT ;  /* 0x000000ff0300720b */ /* 0x000fda0003f06000 */
[----:B0-----:R-:W0:Y:S01]  /*0c80*/  @P0 LDC.64 R4, c[0x0][0x398] ;  /* 0x0000e600ff040b82 */ /* 0x001e220000000a00 */
[----:B------:R-:W-:Y:S02]  /*0c90*/  @P0 R2UR UR4, R18 ;  /* 0x00000000120402ca */ /* 0x000fe400000e0000 */
[----:B------:R-:W-:Y:S01]  /*0ca0*/  @P0 R2UR UR5, R19 ;  /* 0x00000000130502ca */ /* 0x000fe200000e0000 */
[----:B0-----:R-:W-:-:S12]  /*0cb0*/  @P0 IMAD.WIDE R4, R2, 0x4, R4 ;  /* 0x0000000402040825 */ /* 0x001fd800078e0204 */
[----:B------:R0:W-:Y:S01]  /*0cc0*/  @P0 STG.E desc[UR4][R4.64], R3 ;  /* 0x0000000304000986 */ /* 0x0001e2000c101904 */
[----:B------:R-:W-:Y:S05]  /*0cd0*/  @P0 EXIT ;  /* 0x000000000000094d */ /* 0x000fea0003800000 */
[----:B0-----:R-:W0:Y:S01]  /*0ce0*/  LDC.64 R4, c[0x0][0x398] ;  /* 0x0000e600ff047b82 */ /* 0x001e220000000a00 */
[----:B------:R-:W-:Y:S02]  /*0cf0*/  R2UR UR4, R18 ;  /* 0x00000000120472ca */ /* 0x000fe400000e0000 */
[----:B------:R-:W-:Y:S01]  /*0d00*/  R2UR UR5, R19 ;  /* 0x00000000130572ca */ /* 0x000fe200000e0000 */
[----:B0-----:R-:W-:-:S12]  /*0d10*/  IMAD.WIDE R4, R2, 0x4, R4 ;  /* 0x0000000402047825 */ /* 0x001fd800078e0204 */
[----:B------:R-:W-:Y:S01]  /*0d20*/  STG.E desc[UR4][R4.64], RZ ;  /* 0x000000ff04007986 */ /* 0x000fe2000c101904 */
[----:B------:R-:W-:Y:S05]  /*0d30*/  EXIT ;  /* 0x000000000000794d */ /* 0x000fea0003800000 */
.L_x_170:
[----:B------:R-:W-:Y:S02]  /*0d40*/  HFMA2 R12, -RZ, RZ, 0, 9.5367431640625e-07 ;  /* 0x00000010ff0c7431 */ /* 0x000fe400000001ff */
[----:B------:R-:W-:Y:S01]  /*0d50*/  IMAD.MOV.U32 R11, RZ, RZ, 0x1f ;  /* 0x0000001fff0b7424 */ /* 0x000fe200078e00ff */
[----:B------:R-:W-:-:S07]  /*0d60*/  MOV R15, 0xffffffff ;  /* 0xffffffff000f7802 */ /* 0x000fce0000000f00 */
[----:B-1----:R-:W-:Y:S05]  /*0d70*/  WARPSYNC.COLLECTIVE R15, `(.L_x_171) ;  /* 0x000000000f087348 */ /* 0x002fea0003c00000 */
[----:B------:R0:W2:Y:S02]  /*0d80*/  SHFL.DOWN P6, R14, R13, R12, R11 ;  /* 0x0800000c0d0e7389 */ /* 0x0000a400000c000b */
[----:B012---:R-:W-:Y:S05]  /*0d90*/  ENDCOLLECTIVE ;  /* 0x000000000000791b */ /* 0x007fea0003800000 */
.L_x_171:
[----:B------:R-:W-:Y:S02]  /*0da0*/  HFMA2 R12, -RZ, RZ, 0, 4.76837158203125e-07 ;  /* 0x00000008ff0c7431 */ /* 0x000fe400000001ff */
[----:B------:R-:W-:-:S04]  /*0db0*/  FADD R0, R14, R13 ;  /* 0x0000000d0e007221 */ /* 0x000fc80000000000 */
[----:B------:R-:W-:-:S07]  /*0dc0*/  IMAD.MOV.U32 R13, RZ, RZ, R0 ;  /* 0x000000ffff0d7224 */ /* 0x000fce00078e0000 */
[----:B------:R-:W-:Y:S05]  /*0dd0*/  WARPSYNC.COLLECTIVE R15, `(.L_x_172) ;  /* 0x000000000f087348 */ /* 0x000fea0003c00000 */
[----:B------:R0:W1:Y:S02]  /*0de0*/  SHFL.DOWN P6, R14, R13, R12, R11 ;  /* 0x0800000c0d0e7389 */ /* 0x00006400000c000b */
[----:B01----:R-:W-:Y:S05]  /*0df0*/  ENDCOLLECTIVE ;  /* 0x000000000000791b */ /* 0x003fea0003800000 */
.L_x_172:
[----:B------:R-:W-:Y:S01]  /*0e00*/  MOV R12, 0x4 ;  /* 0x00000004000c7802 */ /* 0x000fe20000000f00 */
[----:B------:R-:W-:-:S04]  /*0e10*/  FADD R3, R0, R14 ;  /* 0x0000000e00037221 */ /* 0x000fc80000000000 */
[----:B------:R-:W-:-:S07]  /*0e20*/  IMAD.MOV.U32 R13, RZ, RZ, R3 ;  /* 0x000000ffff0d7224 */ /* 0x000fce00078e0003 */
[----:B------:R-:W-:Y:S05]  /*0e30*/  WARPSYNC.COLLECTIVE R15, `(.L_x_173) ;  /* 0x000000000f087348 */ /* 0x000fea0003c00000 */
[----:B------:R0:W1:Y:S02]  /*0e40*/  SHFL.DOWN P6, R14, R13, R12, R11 ;  /* 0x0800000c0d0e7389 */ /* 0x00006400000c000b */
[----:B01----:R-:W-:Y:S05]  /*0e50*/  ENDCOLLECTIVE ;  /* 0x000000000000791b */ /* 0x003fea0003800000 */
.L_x_173:
[----:B------:R-:W-:Y:S02]  /*0e60*/  HFMA2 R12, -RZ, RZ, 0, 1.1920928955078125e-07 ;  /* 0x00000002ff0c7431 */ /* 0x000fe400000001ff */
[----:B------:R-:W-:-:S04]  /*0e70*/  FADD R4, R3, R14 ;  /* 0x0000000e03047221 */ /* 0x000fc80000000000 */
[----:B------:R-:W-:-:S07]  /*0e80*/  IMAD.MOV.U32 R13, RZ, RZ, R4 ;  /* 0x000000ffff0d7224 */ /* 0x000fce00078e0004 */
[----:B------:R-:W-:Y:S05]  /*0e90*/  WARPSYNC.COLLECTIVE R15, `(.L_x_174) ;  /* 0x000000000f087348 */ /* 0x000fea0003c00000 */
[----:B------:R0:W1:Y:S02]  /*0ea0*/  SHFL.DOWN P6, R14, R13, R12, R11 ;  /* 0x0800000c0d0e7389 */ /* 0x00006400000c000b */
[----:B01----:R-:W-:Y:S05]  /*0eb0*/  ENDCOLLECTIVE ;  /* 0x000000000000791b */ /* 0x003fea0003800000 */
.L_x_174:
[----:B------:R-:W-:Y:S01]  /*0ec0*/  MOV R12, 0x1 ;  /* 0x00000001000c7802 */ /* 0x000fe20000000f00 */
[----:B------:R-:W-:-:S04]  /*0ed0*/  FADD R5, R4, R14 ;  /* 0x0000000e04057221 */ /* 0x000fc80000000000 */
[----:B------:R-:W-:-:S07]  /*0ee0*/  IMAD.MOV.U32 R13, RZ, RZ, R5 ;  /* 0x000000ffff0d7224 */ /* 0x000fce00078e0005 */
[----:B------:R-:W-:Y:S05]  /*0ef0*/  WARPSYNC.COLLECTIVE R15, `(.L_x_175) ;  /* 0x000000000f087348 */ /* 0x000fea0003c00000 */
[----:B------:R0:W1:Y:S02]  /*0f00*/  SHFL.DOWN P6, R14, R13, R12, R11 ;  /* 0x0800000c0d0e7389 */ /* 0x00006400000c000b */
[----:B01----:R-:W-:Y:S05]  /*0f10*/  ENDCOLLECTIVE ;  /* 0x000000000000791b */ /* 0x003fea0003800000 */
.L_x_175:
[----:B------:R-:W-:Y:S05]  /*0f20*/  BRA `(.L_x_176) ;  /* 0xfffffffc00307947 */ /* 0x000fea000383ffff */
.L_x_177:
        /* <DEDUP_REMOVED lines=13> */
.L_x_182:


//--------------------- .nv.global.init           --------------------------
	.section	.nv.global.init,"aw",@progbits
.nv.global.init:
	.type		$str$1,@object
	.size		$str$1,(.L_0 - $str$1)
$str$1:
        /*0000*/ 	.byte	0x69, 0x74, 0x65, 0x72, 0x20, 0x3a, 0x20, 0x25, 0x64, 0x2c, 0x20, 0x4e, 0x20, 0x25, 0x64, 0x0a
        /*0010*/ 	.byte	0x00
.L_0:


//--------------------- .nv.shared._Z13relugemv_new3PfS_S_S_ii --------------------------
	.section	.nv.shared._Z13relugemv_new3PfS_S_S_ii,"aw",@nobits
	.sectionflags	@""
	.align	4
.nv.shared._Z13relugemv_new3PfS_S_S_ii:
	.zero		2048


//--------------------- .nv.shared.reserved.0     --------------------------
	.section	.nv.shared.reserved.0,"aw",@nobits
	.weak		__nv_reservedSMEM_offset_0_alias
	.size		__nv_reservedSMEM_offset_0_alias, 0, 64
	.other		__nv_reservedSMEM_offset_0_alias,@"STO_CUDA_RESERVED_SHARED STV_DEFAULT"
__nv_reservedSMEM_offset_0_alias:
	.zero		0
	.zero		64


//--------------------- .nv.shared._Z13relugemv_new2PfS_S_S_ii --------------------------
	.section	.nv.shared._Z13relugemv_new2PfS_S_S_ii,"aw",@nobits
	.sectionflags	@""
	.align	4
.nv.shared._Z13relugemv_new2PfS_S_S_ii:
	.zero		2048


//--------------------- .nv.shared._Z12relugemv_newPfS_S_S_ii --------------------------
	.section	.nv.shared._Z12relugemv_newPfS_S_S_ii,"aw",@nobits
	.sectionflags	@""
	.align	4
.nv.shared._Z12relugemv_newPfS_S_S_ii:
	.zero		2048


//--------------------- .nv.shared._Z15relugemv_fusionPfS_S_S_S_S_S_S_S_i --------------------------
	.section	.nv.shared._Z15relugemv_fusionPfS_S_S_S_S_S_S_S_i,"aw",@nobits
	.sectionflags	@""
	.align	4
.nv.shared._Z15relugemv_fusionPfS_S_S_S_S_S_S_S_i:
	.zero		2904


//--------------------- .nv.constant0._Z13relugemv_new3PfS_S_S_ii --------------------------
	.section	.nv.constant0._Z13relugemv_new3PfS_S_S_ii,"a",@progbits
	.sectionflags	@""
	.align	4
.nv.constant0._Z13relugemv_new3PfS_S_S_ii:
	.zero		936


//--------------------- .nv.constant0._Z13relugemv_new2PfS_S_S_ii --------------------------
	.section	.nv.constant0._Z13relugemv_new2PfS_S_S_ii,"a",@progbits
	.sectionflags	@""
	.align	4
.nv.constant0._Z13relugemv_new2PfS_S_S_ii:
	.zero		936


//--------------------- .nv.constant0._Z12relugemv_newPfS_S_S_ii --------------------------
	.section	.nv.constant0._Z12relugemv_newPfS_S_S_ii,"a",@progbits
	.sectionflags	@""
	.align	4
.nv.constant0._Z12relugemv_newPfS_S_S_ii:
	.zero		936


//--------------------- .nv.constant0._Z15relugemv_fusionPfS_S_S_S_S_S_S_S_i --------------------------
	.section	.nv.constant0._Z15relugemv_fusionPfS_S_S_S_S_S_S_S_i,"a",@progbits
	.sectionflags	@""
	.align	4
.nv.constant0._Z15relugemv_fusionPfS_S_S_S_S_S_S_S_i:
	.zero		972


//--------------------- .nv.constant0._Z8reluGemvPfS_S_S_ii --------------------------
	.section	.nv.constant0._Z8reluGemvPfS_S_S_ii,"a",@progbits
	.sectionflags	@""
	.align	4
.nv.constant0._Z8reluGemvPfS_S_S_ii:
	.zero		936


//--------------------- SYMBOLS --------------------------

	.type		.nv.reservedSmem.offset0,@object
	.size		.nv.reservedSmem.offset0,0x4
	.type		.nv.reservedSmem.cap,@object
	.size		.nv.reservedSmem.cap,0x4
	.type		vprintf,@function
